// auto-generated by cutlass_sweep.fmha — config: {"arch": "sm_90", "dtype": "fp16", "head_dim": 64, "mask": "causal", "schedule": "pingpong", "tile_kv": 64, "tile_q": 128}
#include "cutlass/cutlass.h"
#include "cute/tensor.hpp"
#include "cutlass/device_kernel.h"
#include "cutlass/kernel_hardware_info.h"
#include "88_hopper_fmha/collective/fmha_fusion.hpp"
#include "88_hopper_fmha/kernel/fmha_kernel_builder.hpp"

using namespace cute;
using Element = cutlass::half_t;
using TileShape = Shape<_128, _64, _64>;
using StrideQ = cute::tuple<int, _1, cute::tuple<int, int>>;
using StrideK = cute::tuple<int, _1, cute::tuple<int, int>>;
using StrideV = cute::tuple<int, cute::_1, cute::tuple<int, int>>;

using Kernel = typename cutlass::fmha::kernel::FmhaBuilder<
    Element, float, float,
    TileShape, StrideQ, StrideK, StrideV,
    cutlass::fmha::collective::CausalFusion,
    cutlass::gemm::KernelTmaWarpSpecializedPingpong
  >::Kernel;

auto* _anchor = &cutlass::device_kernel<Kernel>;


// ===== COMPILED SASS (sm_90a) =====

	.target	sm_90a

	.elftype	@"ET_EXEC"


//--------------------- .note.nv.tkinfo           --------------------------
	.section	.note.nv.tkinfo,"",@"SHT_NOTE"
	.sectionflags	@"SHF_NOTE_NV_TKINFO"
	.tkinfo
        /*0018*/ 	.word	0x00000002
        /*0030*/ 	.string	""
        /*0030*/ 	.string	"ptxas"
        /*0030*/ 	.string	"Cuda compilation tools, release 13.0, V13.0.88"
        /*0030*/ 	.string	"Build cuda_13.0.r13.0/compiler.36424714_0"
        /*0030*/ 	.string	"-arch sm_90a -m 64 "



//--------------------- .note.nv.cuinfo           --------------------------
	.section	.note.nv.cuinfo,"",@"SHT_NOTE"
	.sectionflags	@"SHF_NOTE_NV_CUINFO"
        /*0018*/ 	.short	0x0002
        /*001a*/ 	.short	0x005a
        /*001c*/ 	.short	0x0082
	.zero		2


//--------------------- .nv.info                  --------------------------
	.section	.nv.info,"",@"SHT_CUDA_INFO"
	.align	4


	//----- nvinfo : EIATTR_REGCOUNT
	.align		4
        /*0000*/ 	.byte	0x04, 0x2f
        /*0002*/ 	.short	(.L_15 - .L_14)
	.align		4
.L_14:
        /*0004*/ 	.word	index@(_ZN7cutlass13device_kernelINS_4fmha6kernel28FmhaKernelTmaWarpSpecializedINS1_10collective30FmhaMainloopTmaWarpSpecializedINS_6half_tEffN4cute5tupleIJNS7_1CILi128EEENS9_ILi64EEESB_EEENS8_IJiNS9_ILi1EEENS8_IJiiEEEEEESF_SF_NS4_12CausalFusionEJNS2_6OptionILNS2_3TagE0ENS9_ILb1EEEEENSH_ILSI_2ESJ_EEEEENS4_15FmhaFwdEpilogueIS6_fNS8_IJSB_SB_SB_EEEEENS2_23PersistentTileSchedulerEJSK_SL_EEEEEvNT_6ParamsE)
        /*0008*/ 	.word	0x000000a8


	//----- nvinfo : EIATTR_FRAME_SIZE
	.align		4
.L_15:
        /*000c*/ 	.byte	0x04, 0x11
        /*000e*/ 	.short	(.L_17 - .L_16)
	.align		4
.L_16:
        /*0010*/ 	.word	index@($__internal_0_$__cuda_sm20_rcp_rn_f32_slowpath)
        /*0014*/ 	.word	0x00000000


	//----- nvinfo : EIATTR_FRAME_SIZE
	.align		4
.L_17:
        /*0018*/ 	.byte	0x04, 0x11
        /*001a*/ 	.short	(.L_19 - .L_18)
	.align		4
.L_18:
        /*001c*/ 	.word	index@(_ZN7cutlass13device_kernelINS_4fmha6kernel28FmhaKernelTmaWarpSpecializedINS1_10collective30FmhaMainloopTmaWarpSpecializedINS_6half_tEffN4cute5tupleIJNS7_1CILi128EEENS9_ILi64EEESB_EEENS8_IJiNS9_ILi1EEENS8_IJiiEEEEEESF_SF_NS4_12CausalFusionEJNS2_6OptionILNS2_3TagE0ENS9_ILb1EEEEENSH_ILSI_2ESJ_EEEEENS4_15FmhaFwdEpilogueIS6_fNS8_IJSB_SB_SB_EEEEENS2_23PersistentTileSchedulerEJSK_SL_EEEEEvNT_6ParamsE)
        /*0020*/ 	.word	0x00000000


	//----- nvinfo : EIATTR_MIN_STACK_SIZE
	.align		4
.L_19:
        /*0024*/ 	.byte	0x04, 0x12
        /*0026*/ 	.short	(.L_21 - .L_20)
	.align		4
.L_20:
        /*0028*/ 	.word	index@(_ZN7cutlass13device_kernelINS_4fmha6kernel28FmhaKernelTmaWarpSpecializedINS1_10collective30FmhaMainloopTmaWarpSpecializedINS_6half_tEffN4cute5tupleIJNS7_1CILi128EEENS9_ILi64EEESB_EEENS8_IJiNS9_ILi1EEENS8_IJiiEEEEEESF_SF_NS4_12CausalFusionEJNS2_6OptionILNS2_3TagE0ENS9_ILb1EEEEENSH_ILSI_2ESJ_EEEEENS4_15FmhaFwdEpilogueIS6_fNS8_IJSB_SB_SB_EEEEENS2_23PersistentTileSchedulerEJSK_SL_EEEEEvNT_6ParamsE)
        /*002c*/ 	.word	0x00000000
.L_21:


//--------------------- .nv.compat                --------------------------
	.section	.nv.compat,"",@"SHT_CUDA_COMPAT_INFO"
	.align	4
        /*0000*/ 	.byte	0x02, 0x09, 0x01, 0x00, 0x02, 0x02, 0x04, 0x00, 0x02, 0x05, 0x05, 0x00, 0x03, 0x07, 0x01, 0x01
        /*0010*/ 	.byte	0x02, 0x03, 0x01, 0x00, 0x02, 0x06, 0x01, 0x00, 0x04, 0x0b, 0x08, 0x00, 0x00, 0x00, 0x00, 0x00
        /*0020*/ 	.byte	0x00, 0x00, 0x00, 0x00


//--------------------- .nv.info._ZN7cutlass13device_kernelINS_4fmha6kernel28FmhaKernelTmaWarpSpecializedINS1_10collective30FmhaMainloopTmaWarpSpecializedINS_6half_tEffN4cute5tupleIJNS7_1CILi128EEENS9_ILi64EEESB_EEENS8_IJiNS9_ILi1EEENS8_IJiiEEEEEESF_SF_NS4_12CausalFusionEJNS2_6OptionILNS2_3TagE0ENS9_ILb1EEEEENSH_ILSI_2ESJ_EEEEENS4_15FmhaFwdEpilogueIS6_fNS8_IJSB_SB_SB_EEEEENS2_23PersistentTileSchedulerEJSK_SL_EEEEEvNT_6ParamsE --------------------------
	.section	.nv.info._ZN7cutlass13device_kernelINS_4fmha6kernel28FmhaKernelTmaWarpSpecializedINS1_10collective30FmhaMainloopTmaWarpSpecializedINS_6half_tEffN4cute5tupleIJNS7_1CILi128EEENS9_ILi64EEESB_EEENS8_IJiNS9_ILi1EEENS8_IJiiEEEEEESF_SF_NS4_12CausalFusionEJNS2_6OptionILNS2_3TagE0ENS9_ILb1EEEEENSH_ILSI_2ESJ_EEEEENS4_15FmhaFwdEpilogueIS6_fNS8_IJSB_SB_SB_EEEEENS2_23PersistentTileSchedulerEJSK_SL_EEEEEvNT_6ParamsE,"",@"SHT_CUDA_INFO"
	.sectionflags	@""
	.align	4


	//----- nvinfo : EIATTR_CUDA_API_VERSION
	.align		4
        /*0000*/ 	.byte	0x04, 0x37
        /*0002*/ 	.short	(.L_23 - .L_22)
.L_22:
        /*0004*/ 	.word	0x00000082


	//----- nvinfo : EIATTR_KPARAM_INFO
	.align		4
.L_23:
        /*0008*/ 	.byte	0x04, 0x17
        /*000a*/ 	.short	(.L_25 - .L_24)
.L_24:
        /*000c*/ 	.word	0x00000000
        /*0010*/ 	.short	0x0000
        /*0012*/ 	.short	0x0070
        /*0014*/ 	.byte	0x00, 0xf0, 0x01, 0x20


	//----- nvinfo : EIATTR_SPARSE_MMA_MASK
	.align		4
.L_25:
        /*0018*/ 	.byte	0x03, 0x50
        /*001a*/ 	.short	0x0000


	//----- nvinfo : EIATTR_MAXREG_COUNT
	.align		4
        /*001c*/ 	.byte	0x03, 0x1b
        /*001e*/ 	.short	0x00a8


	//----- nvinfo : EIATTR_NUM_BARRIERS
	.align		4
        /*0020*/ 	.byte	0x02, 0x4c
        /*0022*/ 	.byte	0x02
	.zero		1


	//----- nvinfo : EIATTR_EXTERNS
	.align		4
        /*0024*/ 	.byte	0x04, 0x0f
        /*0026*/ 	.short	(.L_27 - .L_26)


	//   ....[0]....
	.align		4
.L_26:
        /*0028*/ 	.word	index@(__assertfail)


	//----- nvinfo : EIATTR_MERCURY_ISA_VERSION
	.align		4
.L_27:
        /*002c*/ 	.byte	0x03, 0x5f
        /*002e*/ 	.short	0x0101


	//----- nvinfo : EIATTR_INT_WARP_WIDE_INSTR_OFFSETS
	.align		4
        /*0030*/ 	.byte	0x04, 0x31
        /*0032*/ 	.short	(.L_29 - .L_28)


	//   ....[0]....
.L_28:
        /*0034*/ 	.word	0x00000760


	//   ....[1]....
        /*0038*/ 	.word	0x00000770


	//   ....[2]....
        /*003c*/ 	.word	0x00000780


	//   ....[3]....
        /*0040*/ 	.word	0x00000790


	//   ....[4]....
        /*0044*/ 	.word	0x00000800


	//   ....[5]....
        /*0048*/ 	.word	0x000009a0


	//   ....[6]....
        /*004c*/ 	.word	0x00000a50


	//----- nvinfo : EIATTR_COOP_GROUP_MASK_REGIDS
	.align		4
.L_29:
        /*0050*/ 	.byte	0x04, 0x29
        /*0052*/ 	.short	(.L_31 - .L_30)


	//   ....[0]....
.L_30:
        /*0054*/ 	.word	0xffffffff


	//   ....[1]....
        /*0058*/ 	.word	0xffffffff


	//   ....[2]....
        /*005c*/ 	.word	0xffffffff


	//   ....[3]....
        /*0060*/ 	.word	0xffffffff


	//   ....[4]....
        /*0064*/ 	.word	0xffffffff


	//   ....[5]....
        /*0068*/ 	.word	0xffffffff


	//   ....[6]....
        /*006c*/ 	.word	0xffffffff


	//   ....[7]....
        /*0070*/ 	.word	0xffffffff


	//   ....[8]....
        /*0074*/ 	.word	0xffffffff


	//   ....[9]....
        /*0078*/ 	.word	0xffffffff


	//   ....[10]....
        /*007c*/ 	.word	0xffffffff


	//   ....[11]....
        /*0080*/ 	.word	0xffffffff


	//   ....[12]....
        /*0084*/ 	.word	0xffffffff


	//   ....[13]....
        /*0088*/ 	.word	0xffffffff


	//   ....[14]....
        /*008c*/ 	.word	0xffffffff


	//   ....[15]....
        /*0090*/ 	.word	0xffffffff


	//   ....[16]....
        /*0094*/ 	.word	0xffffffff


	//   ....[17]....
        /*0098*/ 	.word	0xffffffff


	//   ....[18]....
        /*009c*/ 	.word	0xffffffff


	//   ....[19]....
        /*00a0*/ 	.word	0xffffffff


	//   ....[20]....
        /*00a4*/ 	.word	0xffffffff


	//   ....[21]....
        /*00a8*/ 	.word	0xffffffff


	//----- nvinfo : EIATTR_COOP_GROUP_INSTR_OFFSETS
	.align		4
.L_31:
        /*00ac*/ 	.byte	0x04, 0x28
        /*00ae*/ 	.short	(.L_33 - .L_32)


	//   ....[0]....
.L_32:
        /*00b0*/ 	.word	0x00000070


	//   ....[1]....
        /*00b4*/ 	.word	0x000000a0


	//   ....[2]....
        /*00b8*/ 	.word	0x000001d0


	//   ....[3]....
        /*00bc*/ 	.word	0x000003e0


	//   ....[4]....
        /*00c0*/ 	.word	0x000005a0


	//   ....[5]....
        /*00c4*/ 	.word	0x00000700


	//   ....[6]....
        /*00c8*/ 	.word	0x00001b70


	//   ....[7]....
        /*00cc*/ 	.word	0x00001c30


	//   ....[8]....
        /*00d0*/ 	.word	0x00001cb0


	//   ....[9]....
        /*00d4*/ 	.word	0x00001df0


	//   ....[10]....
        /*00d8*/ 	.word	0x00003160


	//   ....[11]....
        /*00dc*/ 	.word	0x00003180


	//   ....[12]....
        /*00e0*/ 	.word	0x00003400


	//   ....[13]....
        /*00e4*/ 	.word	0x00003500


	//   ....[14]....
        /*00e8*/ 	.word	0x00004d10


	//   ....[15]....
        /*00ec*/ 	.word	0x00004e10


	//   ....[16]....
        /*00f0*/ 	.word	0x00005250


	//   ....[17]....
        /*00f4*/ 	.word	0x00005340


	//   ....[18]....
        /*00f8*/ 	.word	0x000065b0


	//   ....[19]....
        /*00fc*/ 	.word	0x000065f0


	//   ....[20]....
        /*0100*/ 	.word	0x00006620


	//   ....[21]....
        /*0104*/ 	.word	0x00006640


	//----- nvinfo : EIATTR_REG_RECONFIG
	.align		4
.L_33:
        /*0108*/ 	.byte	0x01, 0x54
	.zero		2


	//----- nvinfo : EIATTR_SYSCALL_OFFSETS
	.align		4
        /*010c*/ 	.byte	0x04, 0x46
        /*010e*/ 	.short	(.L_35 - .L_34)


	//   ....[0]....
.L_34:
        /*0110*/ 	.word	0x00007080


	//   ....[1]....
        /*0114*/ 	.word	0x000071e0


	//----- nvinfo : EIATTR_MBARRIER_INSTR_OFFSETS
	.align		4
.L_35:
        /*0118*/ 	.byte	0x04, 0x39
        /*011a*/ 	.short	(.L_37 - .L_36)


	//   ....[0]....
.L_36:
        /*011c*/ 	.word	0x00000390
        /*0120*/ 	.word	0x000000ff
        /*0124*/ 	.word	0x00012450
        /*0128*/ 	.short	0x0100
        /*012a*/ 	.byte	0x08
	.zero		1


	//   ....[1]....
        /*012c*/ 	.word	0x000003a0
        /*0130*/ 	.word	0x000000ff
        /*0134*/ 	.word	0x00012460
        /*0138*/ 	.short	0x0100
        /*013a*/ 	.byte	0x08
	.zero		1


	//   ....[2]....
        /*013c*/ 	.word	0x000003b0
        /*0140*/ 	.word	0x000000ff
        /*0144*/ 	.word	0x00012458
        /*0148*/ 	.short	0x0100
        /*014a*/ 	.byte	0x08
	.zero		1


	//   ....[3]....
        /*014c*/ 	.word	0x000003c0
        /*0150*/ 	.word	0x000000ff
        /*0154*/ 	.word	0x00012468
        /*0158*/ 	.short	0x0100
        /*015a*/ 	.byte	0x08
	.zero		1


	//   ....[4]....
        /*015c*/ 	.word	0x000004f0
        /*0160*/ 	.word	0x000000ff
        /*0164*/ 	.word	0x00012400
        /*0168*/ 	.short	0x0100
        /*016a*/ 	.byte	0x08
	.zero		1


	//   ....[5]....
        /*016c*/ 	.word	0x00000500
        /*0170*/ 	.word	0x000000ff
        /*0174*/ 	.word	0x00012428
        /*0178*/ 	.short	0x0100
        /*017a*/ 	.byte	0x08
	.zero		1


	//   ....[6]....
        /*017c*/ 	.word	0x00000510
        /*0180*/ 	.word	0x000000ff
        /*0184*/ 	.word	0x00012408
        /*0188*/ 	.short	0x0100
        /*018a*/ 	.byte	0x08
	.zero		1


	//   ....[7]....
        /*018c*/ 	.word	0x00000520
        /*0190*/ 	.word	0x000000ff
        /*0194*/ 	.word	0x00012430
        /*0198*/ 	.short	0x0100
        /*019a*/ 	.byte	0x08
	.zero		1


	//   ....[8]....
        /*019c*/ 	.word	0x00000530
        /*01a0*/ 	.word	0x000000ff
        /*01a4*/ 	.word	0x00012410
        /*01a8*/ 	.short	0x0100
        /*01aa*/ 	.byte	0x08
	.zero		1


	//   ....[9]....
        /*01ac*/ 	.word	0x00000540
        /*01b0*/ 	.word	0x000000ff
        /*01b4*/ 	.word	0x00012438
        /*01b8*/ 	.short	0x0100
        /*01ba*/ 	.byte	0x08
	.zero		1


	//   ....[10]....
        /*01bc*/ 	.word	0x00000550
        /*01c0*/ 	.word	0x000000ff
        /*01c4*/ 	.word	0x00012418
        /*01c8*/ 	.short	0x0100
        /*01ca*/ 	.byte	0x08
	.zero		1


	//   ....[11]....
        /*01cc*/ 	.word	0x00000560
        /*01d0*/ 	.word	0x000000ff
        /*01d4*/ 	.word	0x00012440
        /*01d8*/ 	.short	0x0100
        /*01da*/ 	.byte	0x08
	.zero		1


	//   ....[12]....
        /*01dc*/ 	.word	0x00000570
        /*01e0*/ 	.word	0x000000ff
        /*01e4*/ 	.word	0x00012420
        /*01e8*/ 	.short	0x0100
        /*01ea*/ 	.byte	0x08
	.zero		1


	//   ....[13]....
        /*01ec*/ 	.word	0x00000580
        /*01f0*/ 	.word	0x000000ff
        /*01f4*/ 	.word	0x00012448
        /*01f8*/ 	.short	0x0100
        /*01fa*/ 	.byte	0x08
	.zero		1


	//   ....[14]....
        /*01fc*/ 	.word	0x000006b0
        /*0200*/ 	.word	0x000000ff
        /*0204*/ 	.word	0x00012470
        /*0208*/ 	.short	0x0100
        /*020a*/ 	.byte	0x08
	.zero		1


	//   ....[15]....
        /*020c*/ 	.word	0x000006c0
        /*0210*/ 	.word	0x000000ff
        /*0214*/ 	.word	0x00012480
        /*0218*/ 	.short	0x0100
        /*021a*/ 	.byte	0x08
	.zero		1


	//   ....[16]....
        /*021c*/ 	.word	0x000006d0
        /*0220*/ 	.word	0x000000ff
        /*0224*/ 	.word	0x00012478
        /*0228*/ 	.short	0x0100
        /*022a*/ 	.byte	0x08
	.zero		1


	//   ....[17]....
        /*022c*/ 	.word	0x000006e0
        /*0230*/ 	.word	0x000000ff
        /*0234*/ 	.word	0x00012488
        /*0238*/ 	.short	0x0100
        /*023a*/ 	.byte	0x08
	.zero		1


	//   ....[18]....
        /*023c*/ 	.word	0x00000820
        /*0240*/ 	.word	0x000000ff
        /*0244*/ 	.word	0x00012490
        /*0248*/ 	.short	0x0100
        /*024a*/ 	.byte	0x06
	.zero		1


	//   ....[19]....
        /*024c*/ 	.word	0x00000830
        /*0250*/ 	.word	0x000000ff
        /*0254*/ 	.word	0x00012498
        /*0258*/ 	.short	0x0100
        /*025a*/ 	.byte	0x06
	.zero		1


	//   ....[20]....
        /*025c*/ 	.word	0x00000840
        /*0260*/ 	.word	0x000000ff
        /*0264*/ 	.word	0x000124a0
        /*0268*/ 	.short	0x0100
        /*026a*/ 	.byte	0x06
	.zero		1


	//   ....[21]....
        /*026c*/ 	.word	0x00000850
        /*0270*/ 	.word	0x000000ff
        /*0274*/ 	.word	0x000124a8
        /*0278*/ 	.short	0x0100
        /*027a*/ 	.byte	0x06
	.zero		1


	//   ....[22]....
        /*027c*/ 	.word	0x00000950
        /*0280*/ 	.word	0x000000ff
        /*0284*/ 	.word	0x000124c0
        /*0288*/ 	.short	0x0100
        /*028a*/ 	.byte	0x08
	.zero		1


	//   ....[23]....
        /*028c*/ 	.word	0x00000960
        /*0290*/ 	.word	0x000000ff
        /*0294*/ 	.word	0x000124d0
        /*0298*/ 	.short	0x0100
        /*029a*/ 	.byte	0x08
	.zero		1


	//   ....[24]....
        /*029c*/ 	.word	0x00000970
        /*02a0*/ 	.word	0x000000ff
        /*02a4*/ 	.word	0x000124c8
        /*02a8*/ 	.short	0x0100
        /*02aa*/ 	.byte	0x08
	.zero		1


	//   ....[25]....
        /*02ac*/ 	.word	0x00000980
        /*02b0*/ 	.word	0x000000ff
        /*02b4*/ 	.word	0x000124d8
        /*02b8*/ 	.short	0x0100
        /*02ba*/ 	.byte	0x08
	.zero		1


	//   ....[26]....
        /*02bc*/ 	.word	0x00000a80
        /*02c0*/ 	.word	0x000000ff
        /*02c4*/ 	.word	0x000124b0
        /*02c8*/ 	.short	0x0100
        /*02ca*/ 	.byte	0x06
	.zero		1


	//   ....[27]....
        /*02cc*/ 	.word	0x000013a0
        /*02d0*/ 	.word	0x000000ff
        /*02d4*/ 	.word	0x00012450
        /*02d8*/ 	.short	0x010a
        /*02da*/ 	.byte	0x04
	.zero		1


	//   ....[28]....
        /*02dc*/ 	.word	0x00001450
        /*02e0*/ 	.word	0x000000ff
        /*02e4*/ 	.word	0x00012400
        /*02e8*/ 	.short	0x010a
        /*02ea*/ 	.byte	0x16
	.zero		1


	//   ....[29]....
        /*02ec*/ 	.word	0x00001470
        /*02f0*/ 	.word	0x000000ff
        /*02f4*/ 	.word	0xfffffff8
        /*02f8*/ 	.short	0x010a
        /*02fa*/ 	.byte	0x14
	.zero		1


	//   ....[30]....
        /*02fc*/ 	.word	0x000027a0
        /*0300*/ 	.word	0x0000001a
        /*0304*/ 	.word	0x00000000
        /*0308*/ 	.short	0x0101
        /*030a*/ 	.byte	0x17
	.zero		1


	//   ....[31]....
        /*030c*/ 	.word	0x00002ae0
        /*0310*/ 	.word	0x000000ff
        /*0314*/ 	.word	0x00012400
        /*0318*/ 	.short	0x010a
        /*031a*/ 	.byte	0x06
	.zero		1


	//   ....[32]....
        /*031c*/ 	.word	0x00002cc0
        /*0320*/ 	.word	0x000000ff
        /*0324*/ 	.word	0x00000000
        /*0328*/ 	.short	0x0101
        /*032a*/ 	.byte	0x16
	.zero		1


	//   ....[33]....
        /*032c*/ 	.word	0x00002e10
        /*0330*/ 	.word	0x000000ff
        /*0334*/ 	.word	0x00012400
        /*0338*/ 	.short	0x010a
        /*033a*/ 	.byte	0x06
	.zero		1


	//   ....[34]....
        /*033c*/ 	.word	0x00004010
        /*0340*/ 	.word	0x000000ff
        /*0344*/ 	.word	0x00012400
        /*0348*/ 	.short	0x010a
        /*034a*/ 	.byte	0x06
	.zero		1


	//   ....[35]....
        /*034c*/ 	.word	0x000042d0
        /*0350*/ 	.word	0x000000ff
        /*0354*/ 	.word	0x00012400
        /*0358*/ 	.short	0x010a
        /*035a*/ 	.byte	0x06
	.zero		1


	//   ....[36]....
        /*035c*/ 	.word	0x000044a0
        /*0360*/ 	.word	0x000000ff
        /*0364*/ 	.word	0x00000000
        /*0368*/ 	.short	0x0101
        /*036a*/ 	.byte	0x06
	.zero		1


	//   ....[37]....
        /*036c*/ 	.word	0x00004550
        /*0370*/ 	.word	0x000000ff
        /*0374*/ 	.word	0x00000000
        /*0378*/ 	.short	0x0101
        /*037a*/ 	.byte	0x06
	.zero		1


	//   ....[38]....
        /*037c*/ 	.word	0x00004700
        /*0380*/ 	.word	0x000000ff
        /*0384*/ 	.word	0x00012400
        /*0388*/ 	.short	0x010a
        /*038a*/ 	.byte	0x06
	.zero		1


	//   ....[39]....
        /*038c*/ 	.word	0x00005d90
        /*0390*/ 	.word	0x000000ff
        /*0394*/ 	.word	0x00012400
        /*0398*/ 	.short	0x010a
        /*039a*/ 	.byte	0x06
	.zero		1


	//   ....[40]....
        /*039c*/ 	.word	0x000060d0
        /*03a0*/ 	.word	0x000000ff
        /*03a4*/ 	.word	0x00012400
        /*03a8*/ 	.short	0x010a
        /*03aa*/ 	.byte	0x06
	.zero		1


	//   ....[41]....
        /*03ac*/ 	.word	0x000062a0
        /*03b0*/ 	.word	0x000000ff
        /*03b4*/ 	.word	0x00000000
        /*03b8*/ 	.short	0x0101
        /*03ba*/ 	.byte	0x06
	.zero		1


	//   ....[42]....
        /*03bc*/ 	.word	0x00006350
        /*03c0*/ 	.word	0x000000ff
        /*03c4*/ 	.word	0x00000000
        /*03c8*/ 	.short	0x0101
        /*03ca*/ 	.byte	0x06
	.zero		1


	//   ....[43]....
        /*03cc*/ 	.word	0x00006500
        /*03d0*/ 	.word	0x000000ff
        /*03d4*/ 	.word	0x00000000
        /*03d8*/ 	.short	0x0101
        /*03da*/ 	.byte	0x04
	.zero		1


	//   ....[44]....
        /*03dc*/ 	.word	0x00006580
        /*03e0*/ 	.word	0x000000ff
        /*03e4*/ 	.word	0x00000000
        /*03e8*/ 	.short	0x0101
        /*03ea*/ 	.byte	0x15
	.zero		1


	//   ....[45]....
        /*03ec*/ 	.word	0x00006b00
        /*03f0*/ 	.word	0x000000ff
        /*03f4*/ 	.word	0x00000008
        /*03f8*/ 	.short	0x010a
        /*03fa*/ 	.byte	0x14
	.zero		1


	//   ....[46]....
        /*03fc*/ 	.word	0x00007a80
        /*0400*/ 	.word	0x00000000
        /*0404*/ 	.word	0x00012490
        /*0408*/ 	.short	0x0101
        /*040a*/ 	.byte	0x2d
	.zero		1


	//   ....[47]....
        /*040c*/ 	.word	0x00007e40
        /*0410*/ 	.word	0x00000007
        /*0414*/ 	.word	0x00012460
        /*0418*/ 	.short	0x010a
        /*041a*/ 	.byte	0x3f
	.zero		1


	//   ....[48]....
        /*041c*/ 	.word	0x000080c0
        /*0420*/ 	.word	0x00000007
        /*0424*/ 	.word	0x000124b0
        /*0428*/ 	.short	0x0101
        /*042a*/ 	.byte	0x3f
	.zero		1


	//   ....[49]....
        /*042c*/ 	.word	0x000080d0
        /*0430*/ 	.word	0x00000007
        /*0434*/ 	.word	0x000124b0
        /*0438*/ 	.short	0x010a
        /*043a*/ 	.byte	0x3f
	.zero		1


	//   ....[50]....
        /*043c*/ 	.word	0x00008170
        /*0440*/ 	.word	0x00000004
        /*0444*/ 	.word	0x00012460
        /*0448*/ 	.short	0x010a
        /*044a*/ 	.byte	0x3f
	.zero		1


	//   ....[51]....
        /*044c*/ 	.word	0x00008790
        /*0450*/ 	.word	0x00000008
        /*0454*/ 	.word	0x00012428
        /*0458*/ 	.short	0x010a
        /*045a*/ 	.byte	0x3f
	.zero		1


	//   ....[52]....
        /*045c*/ 	.word	0x00008a00
        /*0460*/ 	.word	0x00000005
        /*0464*/ 	.word	0x000124b0
        /*0468*/ 	.short	0x0101
        /*046a*/ 	.byte	0x3f
	.zero		1


	//   ....[53]....
        /*046c*/ 	.word	0x00008a10
        /*0470*/ 	.word	0x00000005
        /*0474*/ 	.word	0x000124b0
        /*0478*/ 	.short	0x010a
        /*047a*/ 	.byte	0x3f
	.zero		1


	//   ....[54]....
        /*047c*/ 	.word	0x00008ac0
        /*0480*/ 	.word	0x00000007
        /*0484*/ 	.word	0x00012428
        /*0488*/ 	.short	0x010a
        /*048a*/ 	.byte	0x3f
	.zero		1


	//   ....[55]....
        /*048c*/ 	.word	0x00008d80
        /*0490*/ 	.word	0x00000007
        /*0494*/ 	.word	0x00012428
        /*0498*/ 	.short	0x010a
        /*049a*/ 	.byte	0x3f
	.zero		1


	//   ....[56]....
        /*049c*/ 	.word	0x00009010
        /*04a0*/ 	.word	0x00000007
        /*04a4*/ 	.word	0x00012428
        /*04a8*/ 	.short	0x010a
        /*04aa*/ 	.byte	0x3f
	.zero		1


	//   ....[57]....
        /*04ac*/ 	.word	0x000092f0
        /*04b0*/ 	.word	0x00000004
        /*04b4*/ 	.word	0x00012450
        /*04b8*/ 	.short	0x010a
        /*04ba*/ 	.byte	0x3f
	.zero		1


	//   ....[58]....
        /*04bc*/ 	.word	0x00009350
        /*04c0*/ 	.word	0x00000006
        /*04c4*/ 	.word	0x00012400
        /*04c8*/ 	.short	0x010a
        /*04ca*/ 	.byte	0x3f
	.zero		1


	//   ....[59]....
        /*04cc*/ 	.word	0x000093b0
        /*04d0*/ 	.word	0x00000003
        /*04d4*/ 	.word	0xfffffff8
        /*04d8*/ 	.short	0x010a
        /*04da*/ 	.byte	0x3f
	.zero		1


	//   ....[60]....
        /*04dc*/ 	.word	0x00009410
        /*04e0*/ 	.word	0x00000008
        /*04e4*/ 	.word	0x00012400
        /*04e8*/ 	.short	0x010a
        /*04ea*/ 	.byte	0x3f
	.zero		1


	//   ....[61]....
        /*04ec*/ 	.word	0x00009470
        /*04f0*/ 	.word	0x00000005
        /*04f4*/ 	.word	0x00012400
        /*04f8*/ 	.short	0x010a
        /*04fa*/ 	.byte	0x3f
	.zero		1


	//   ....[62]....
        /*04fc*/ 	.word	0x000094d0
        /*0500*/ 	.word	0x00000009
        /*0504*/ 	.word	0x00012400
        /*0508*/ 	.short	0x010a
        /*050a*/ 	.byte	0x3f
	.zero		1


	//   ....[63]....
        /*050c*/ 	.word	0x00009530
        /*0510*/ 	.word	0x00000005
        /*0514*/ 	.word	0x00012400
        /*0518*/ 	.short	0x010a
        /*051a*/ 	.byte	0x3f
	.zero		1


	//   ....[64]....
        /*051c*/ 	.word	0x00009590
        /*0520*/ 	.word	0x00000009
        /*0524*/ 	.word	0x00012400
        /*0528*/ 	.short	0x010a
        /*052a*/ 	.byte	0x3f
	.zero		1


	//   ....[65]....
        /*052c*/ 	.word	0x000095f0
        /*0530*/ 	.word	0x00000003
        /*0534*/ 	.word	0x00000008
        /*0538*/ 	.short	0x010a
        /*053a*/ 	.byte	0x3f
	.zero		1


	//   ....[66]....
        /*053c*/ 	.word	0x000096c0
        /*0540*/ 	.word	0x00000007
        /*0544*/ 	.word	0x00012460
        /*0548*/ 	.short	0x010a
        /*054a*/ 	.byte	0x3f
	.zero		1


	//   ....[67]....
        /*054c*/ 	.word	0x00009710
        /*0550*/ 	.word	0x00000007
        /*0554*/ 	.word	0x000124b0
        /*0558*/ 	.short	0x010a
        /*055a*/ 	.byte	0x3f
	.zero		1


	//   ....[68]....
        /*055c*/ 	.word	0x00009760
        /*0560*/ 	.word	0x00000004
        /*0564*/ 	.word	0x00012460
        /*0568*/ 	.short	0x010a
        /*056a*/ 	.byte	0x3f
	.zero		1


	//   ....[69]....
        /*056c*/ 	.word	0x00009830
        /*0570*/ 	.word	0x00000008
        /*0574*/ 	.word	0x00012428
        /*0578*/ 	.short	0x010a
        /*057a*/ 	.byte	0x3f
	.zero		1


	//   ....[70]....
        /*057c*/ 	.word	0x00009880
        /*0580*/ 	.word	0x00000005
        /*0584*/ 	.word	0x000124b0
        /*0588*/ 	.short	0x010a
        /*058a*/ 	.byte	0x3f
	.zero		1


	//   ....[71]....
        /*058c*/ 	.word	0x000098d0
        /*0590*/ 	.word	0x00000007
        /*0594*/ 	.word	0x00012428
        /*0598*/ 	.short	0x010a
        /*059a*/ 	.byte	0x3f
	.zero		1


	//   ....[72]....
        /*059c*/ 	.word	0x00009920
        /*05a0*/ 	.word	0x00000007
        /*05a4*/ 	.word	0x00012428
        /*05a8*/ 	.short	0x010a
        /*05aa*/ 	.byte	0x3f
	.zero		1


	//   ....[73]....
        /*05ac*/ 	.word	0x00009970
        /*05b0*/ 	.word	0x00000007
        /*05b4*/ 	.word	0x00012428
        /*05b8*/ 	.short	0x010a
        /*05ba*/ 	.byte	0x3f
	.zero		1


	//----- nvinfo : EIATTR_NUM_MBARRIERS
	.align		4
.L_37:
        /*05bc*/ 	.byte	0x03, 0x38
        /*05be*/ 	.short	0x001b


	//----- nvinfo : EIATTR_EXIT_INSTR_OFFSETS
	.align		4
        /*05c0*/ 	.byte	0x04, 0x1c
        /*05c2*/ 	.short	(.L_39 - .L_38)


	//   ....[0]....
.L_38:
        /*05c4*/ 	.word	0x00000ae0


	//   ....[1]....
        /*05c8*/ 	.word	0x00000b50


	//   ....[2]....
        /*05cc*/ 	.word	0x00007ab0


	//   ....[3]....
        /*05d0*/ 	.word	0x00007b10


	//   ....[4]....
        /*05d4*/ 	.word	0x00007b40


	//   ....[5]....
        /*05d8*/ 	.word	0x000083e0


	//   ....[6]....
        /*05dc*/ 	.word	0x00008410


	//   ....[7]....
        /*05e0*/ 	.word	0x000092d0


	//----- nvinfo : EIATTR_MAX_THREADS
	.align		4
.L_39:
        /*05e4*/ 	.byte	0x04, 0x05
        /*05e6*/ 	.short	(.L_41 - .L_40)
.L_40:
        /*05e8*/ 	.word	0x00000180
        /*05ec*/ 	.word	0x00000001
        /*05f0*/ 	.word	0x00000001


	//----- nvinfo : EIATTR_CRS_STACK_SIZE
	.align		4
.L_41:
        /*05f4*/ 	.byte	0x04, 0x1e
        /*05f6*/ 	.short	(.L_43 - .L_42)
.L_42:
        /*05f8*/ 	.word	0x00000000


	//----- nvinfo : EIATTR_CBANK_PARAM_SIZE
	.align		4
.L_43:
        /*05fc*/ 	.byte	0x03, 0x19
        /*05fe*/ 	.short	0x0870


	//----- nvinfo : EIATTR_PARAM_CBANK
	.align		4
        /*0600*/ 	.byte	0x04, 0x0a
        /*0602*/ 	.short	(.L_45 - .L_44)
	.align		4
.L_44:
        /*0604*/ 	.word	index@(.nv.constant0._ZN7cutlass13device_kernelINS_4fmha6kernel28FmhaKernelTmaWarpSpecializedINS1_10collective30FmhaMainloopTmaWarpSpecializedINS_6half_tEffN4cute5tupleIJNS7_1CILi128EEENS9_ILi64EEESB_EEENS8_IJiNS9_ILi1EEENS8_IJiiEEEEEESF_SF_NS4_12CausalFusionEJNS2_6OptionILNS2_3TagE0ENS9_ILb1EEEEENSH_ILSI_2ESJ_EEEEENS4_15FmhaFwdEpilogueIS6_fNS8_IJSB_SB_SB_EEEEENS2_23PersistentTileSchedulerEJSK_SL_EEEEEvNT_6ParamsE)
        /*0608*/ 	.short	0x0210
        /*060a*/ 	.short	0x0870


	//----- nvinfo : EIATTR_SW_WAR
	.align		4
.L_45:
        /*060c*/ 	.byte	0x04, 0x36
        /*060e*/ 	.short	(.L_47 - .L_46)
.L_46:
        /*0610*/ 	.word	0x00000008
.L_47:


//--------------------- .nv.callgraph             --------------------------
	.section	.nv.callgraph,"",@"SHT_CUDA_CALLGRAPH"
	.align	4
	.sectionentsize	8
	.align		4
        /*0000*/ 	.word	0x00000000
	.align		4
        /*0004*/ 	.word	0xffffffff
	.align		4
        /*0008*/ 	.word	index@(_ZN7cutlass13device_kernelINS_4fmha6kernel28FmhaKernelTmaWarpSpecializedINS1_10collective30FmhaMainloopTmaWarpSpecializedINS_6half_tEffN4cute5tupleIJNS7_1CILi128EEENS9_ILi64EEESB_EEENS8_IJiNS9_ILi1EEENS8_IJiiEEEEEESF_SF_NS4_12CausalFusionEJNS2_6OptionILNS2_3TagE0ENS9_ILb1EEEEENSH_ILSI_2ESJ_EEEEENS4_15FmhaFwdEpilogueIS6_fNS8_IJSB_SB_SB_EEEEENS2_23PersistentTileSchedulerEJSK_SL_EEEEEvNT_6ParamsE)
	.align		4
        /*000c*/ 	.word	index@(__assertfail)
	.align		4
        /*0010*/ 	.word	0x00000000
	.align		4
        /*0014*/ 	.word	0xfffffffe
	.align		4
        /*0018*/ 	.word	0x00000000
	.align		4
        /*001c*/ 	.word	0xfffffffd
	.align		4
        /*0020*/ 	.word	0x00000000
	.align		4
        /*0024*/ 	.word	0xfffffffc


//--------------------- .nv.constant4             --------------------------
	.section	.nv.constant4,"a",@progbits
	.align	8
	.align		8
.nv.constant4:
        /*0000*/ 	.dword	__assertfail
	.align		8
        /*0008*/ 	.dword	__unnamed_1
	.align		8
        /*0010*/ 	.dword	_ZN39_INTERNAL_89be98c1_4_k_cu_b17781b6_32564cuda3std3__45__cpo5beginE
	.align		8
        /*0018*/ 	.dword	_ZN39_INTERNAL_89be98c1_4_k_cu_b17781b6_32564cuda3std3__45__cpo3endE
	.align		8
        /*0020*/ 	.dword	_ZN39_INTERNAL_89be98c1_4_k_cu_b17781b6_32564cuda3std3__45__cpo6cbeginE
	.align		8
        /*0028*/ 	.dword	_ZN39_INTERNAL_89be98c1_4_k_cu_b17781b6_32564cuda3std3__45__cpo4cendE
	.align		8
        /*0030*/ 	.dword	_ZN39_INTERNAL_89be98c1_4_k_cu_b17781b6_32564cuda3std3__441_GLOBAL__N__89be98c1_4_k_cu_b17781b6_32566ignoreE
	.align		8
        /*0038*/ 	.dword	_ZN39_INTERNAL_89be98c1_4_k_cu_b17781b6_32564cuda3std3__419piecewise_constructE
	.align		8
        /*0040*/ 	.dword	_ZN39_INTERNAL_89be98c1_4_k_cu_b17781b6_32564cuda3std3__48in_placeE
	.align		8
        /*0048*/ 	.dword	_ZN39_INTERNAL_89be98c1_4_k_cu_b17781b6_32564cuda3std6ranges3__45__cpo4swapE
	.align		8
        /*0050*/ 	.dword	_ZN39_INTERNAL_89be98c1_4_k_cu_b17781b6_32564cuda3std6ranges3__45__cpo9iter_moveE
	.align		8
        /*0058*/ 	.dword	_ZN39_INTERNAL_89be98c1_4_k_cu_b17781b6_32564cute7productE
	.align		8
        /*0060*/ 	.dword	_ZN39_INTERNAL_89be98c1_4_k_cu_b17781b6_32564cute1_E
	.align		8
        /*0068*/ 	.dword	$str$24
	.align		8
        /*0070*/ 	.dword	$str$25


//--------------------- .text._ZN7cutlass13device_kernelINS_4fmha6kernel28FmhaKernelTmaWarpSpecializedINS1_10collective30FmhaMainloopTmaWarpSpecializedINS_6half_tEffN4cute5tupleIJNS7_1CILi128EEENS9_ILi64EEESB_EEENS8_IJiNS9_ILi1EEENS8_IJiiEEEEEESF_SF_NS4_12CausalFusionEJNS2_6OptionILNS2_3TagE0ENS9_ILb1EEEEENSH_ILSI_2ESJ_EEEEENS4_15FmhaFwdEpilogueIS6_fNS8_IJSB_SB_SB_EEEEENS2_23PersistentTileSchedulerEJSK_SL_EEEEEvNT_6ParamsE --------------------------
	.section	.text._ZN7cutlass13device_kernelINS_4fmha6kernel28FmhaKernelTmaWarpSpecializedINS1_10collective30FmhaMainloopTmaWarpSpecializedINS_6half_tEffN4cute5tupleIJNS7_1CILi128EEENS9_ILi64EEESB_EEENS8_IJiNS9_ILi1EEENS8_IJiiEEEEEESF_SF_NS4_12CausalFusionEJNS2_6OptionILNS2_3TagE0ENS9_ILb1EEEEENSH_ILSI_2ESJ_EEEEENS4_15FmhaFwdEpilogueIS6_fNS8_IJSB_SB_SB_EEEEENS2_23PersistentTileSchedulerEJSK_SL_EEEEEvNT_6ParamsE,"ax",@progbits
	.align	128
.text._ZN7cutlass13device_kernelINS_4fmha6kernel28FmhaKernelTmaWarpSpecializedINS1_10collective30FmhaMainloopTmaWarpSpecializedINS_6half_tEffN4cute5tupleIJNS7_1CILi128EEENS9_ILi64EEESB_EEENS8_IJiNS9_ILi1EEENS8_IJiiEEEEEESF_SF_NS4_12CausalFusionEJNS2_6OptionILNS2_3TagE0ENS9_ILb1EEEEENSH_ILSI_2ESJ_EEEEENS4_15FmhaFwdEpilogueIS6_fNS8_IJSB_SB_SB_EEEEENS2_23PersistentTileSchedulerEJSK_SL_EEEEEvNT_6ParamsE:
        .type           _ZN7cutlass13device_kernelINS_4fmha6kernel28FmhaKernelTmaWarpSpecializedINS1_10collective30FmhaMainloopTmaWarpSpecializedINS_6half_tEffN4cute5tupleIJNS7_1CILi128EEENS9_ILi64EEESB_EEENS8_IJiNS9_ILi1EEENS8_IJiiEEEEEESF_SF_NS4_12CausalFusionEJNS2_6OptionILNS2_3TagE0ENS9_ILb1EEEEENSH_ILSI_2ESJ_EEEEENS4_15FmhaFwdEpilogueIS6_fNS8_IJSB_SB_SB_EEEEENS2_23PersistentTileSchedulerEJSK_SL_EEEEEvNT_6ParamsE,@function
        .size           _ZN7cutlass13device_kernelINS_4fmha6kernel28FmhaKernelTmaWarpSpecializedINS1_10collective30FmhaMainloopTmaWarpSpecializedINS_6half_tEffN4cute5tupleIJNS7_1CILi128EEENS9_ILi64EEESB_EEENS8_IJiNS9_ILi1EEENS8_IJiiEEEEEESF_SF_NS4_12CausalFusionEJNS2_6OptionILNS2_3TagE0ENS9_ILb1EEEEENSH_ILSI_2ESJ_EEEEENS4_15FmhaFwdEpilogueIS6_fNS8_IJSB_SB_SB_EEEEENS2_23PersistentTileSchedulerEJSK_SL_EEEEEvNT_6ParamsE,(.L_x_146 - _ZN7cutlass13device_kernelINS_4fmha6kernel28FmhaKernelTmaWarpSpecializedINS1_10collective30FmhaMainloopTmaWarpSpecializedINS_6half_tEffN4cute5tupleIJNS7_1CILi128EEENS9_ILi64EEESB_EEENS8_IJiNS9_ILi1EEENS8_IJiiEEEEEESF_SF_NS4_12CausalFusionEJNS2_6OptionILNS2_3TagE0ENS9_ILb1EEEEENSH_ILSI_2ESJ_EEEEENS4_15FmhaFwdEpilogueIS6_fNS8_IJSB_SB_SB_EEEEENS2_23PersistentTileSchedulerEJSK_SL_EEEEEvNT_6ParamsE)
        .other          _ZN7cutlass13device_kernelINS_4fmha6kernel28FmhaKernelTmaWarpSpecializedINS1_10collective30FmhaMainloopTmaWarpSpecializedINS_6half_tEffN4cute5tupleIJNS7_1CILi128EEENS9_ILi64EEESB_EEENS8_IJiNS9_ILi1EEENS8_IJiiEEEEEESF_SF_NS4_12CausalFusionEJNS2_6OptionILNS2_3TagE0ENS9_ILb1EEEEENSH_ILSI_2ESJ_EEEEENS4_15FmhaFwdEpilogueIS6_fNS8_IJSB_SB_SB_EEEEENS2_23PersistentTileSchedulerEJSK_SL_EEEEEvNT_6ParamsE,@"STO_CUDA_ENTRY STV_DEFAULT"
_ZN7cutlass13device_kernelINS_4fmha6kernel28FmhaKernelTmaWarpSpecializedINS1_10collective30FmhaMainloopTmaWarpSpecializedINS_6half_tEffN4cute5tupleIJNS7_1CILi128EEENS9_ILi64EEESB_EEENS8_IJiNS9_ILi1EEENS8_IJiiEEEEEESF_SF_NS4_12CausalFusionEJNS2_6OptionILNS2_3TagE0ENS9_ILb1EEEEENSH_ILSI_2ESJ_EEEEENS4_15FmhaFwdEpilogueIS6_fNS8_IJSB_SB_SB_EEEEENS2_23PersistentTileSchedulerEJSK_SL_EEEEEvNT_6ParamsE:
[----:B------:R-:W1:Y:S01]  /*0000*/  LDC R1, c[0x0][0x28] ;  /* 0x00000a00ff017b82 */ /* 0x000e620000000800 */
[----:B------:R-:W2:Y:S07]  /*0010*/  S2R R2, SR_TID.X ;  /* 0x0000000000027919 */ /* 0x000eae0000002100 */
[----:B------:R-:W3:Y:S01]  /*0020*/  S2UR UR6, SR_CTAID.X ;  /* 0x00000000000679c3 */ /* 0x000ee20000002500 */
[----:B------:R-:W-:Y:S01]  /*0030*/  ELECT P1, URZ, PT ;  /* 0x00000000003f782f */ /* 0x000fe20003820000 */
[----:B------:R-:W-:Y:S01]  /*0040*/  BSSY B0, `(.L_x_0) ;  /* 0x0000018000007945 */ /* 0x000fe20003800000 */
[----:B---3--:R-:W-:Y:S01]  /*0050*/  IMAD.U32 R17, RZ, RZ, UR6 ;  /* 0x00000006ff117e24 */ /* 0x008fe2000f8e00ff */
[----:B--2---:R-:W-:-:S05]  /*0060*/  SHF.R.U32.HI R0, RZ, 0x5, R2 ;  /* 0x00000005ff007819 */ /* 0x004fca0000011602 */
[----:B------:R-:W2:Y:S02]  /*0070*/  SHFL.IDX PT, R3, R0, RZ, 0x1f ;  /* 0x00001fff00037589 */ /* 0x000ea400000e0000 */
[----:B--2---:R-:W-:Y:S02]  /*0080*/  R2UR UR4, R3 ;  /* 0x00000000030472ca */ /* 0x004fe400000e0000 */
[----:B------:R-:W-:-:S06]  /*0090*/  SHF.R.U32.HI R3, RZ, 0x7, R2 ;  /* 0x00000007ff037819 */ /* 0x000fcc0000011602 */
[----:B------:R-:W2:Y:S05]  /*00a0*/  SHFL.IDX PT, R3, R3, RZ, 0x1f ;  /* 0x00001fff03037589 */ /* 0x000eaa00000e0000 */
[----:B------:R-:W-:Y:S02]  /*00b0*/  USHF.R.S32.HI UR5, URZ, 0x1f, UR4 ;  /* 0x0000001f3f057899 */ /* 0x000fe40008011404 */
[----:B------:R-:W-:Y:S02]  /*00c0*/  ISETP.EQ.AND P2, PT, RZ, UR4, P1 ;  /* 0x00000004ff007c0c */ /* 0x000fe40008f42270 */
[----:B------:R-:W-:-:S04]  /*00d0*/  ULEA.HI UR5, UR5, UR4, URZ, 0x2 ;  /* 0x0000000405057291 */ /* 0x000fc8000f8f103f */
[----:B------:R-:W-:-:S04]  /*00e0*/  ULOP3.LUT UR5, UR5, 0xfffffffc, URZ, 0xc0, !UPT ;  /* 0xfffffffc05057892 */ /* 0x000fc8000f8ec03f */
[----:B------:R-:W-:-:S03]  /*00f0*/  UIADD3 UR5, UR4, -UR5, URZ ;  /* 0x8000000504057290 */ /* 0x000fc6000fffe03f */
[----:B-1----:R-:W-:Y:S09]  /*0100*/  @!P2 BRA `(.L_x_1) ;  /* 0x00000000002ca947 */ /* 0x002ff20003800000 */
[----:B------:R-:W-:Y:S02]  /*0110*/  ULDC.64 UR6, c[0x0][0x198] ;  /* 0x0000660000067ab9 */ /* 0x000fe40000000a00 */
[----:B------:R-:W-:Y:S02]  /*0120*/  UIADD3 UR8, UP0, UR6, 0xf0, URZ ;  /* 0x000000f006087890 */ /* 0x000fe4000ff1e03f */
[----:B------:R-:W-:Y:S02]  /*0130*/  UIADD3 UR10, UP1, UR6, 0x1f0, URZ ;  /* 0x000001f0060a7890 */ /* 0x000fe4000ff3e03f */
[----:B------:R-:W-:Y:S02]  /*0140*/  UIADD3 UR6, UP2, UR6, 0x2f0, URZ ;  /* 0x000002f006067890 */ /* 0x000fe4000ff5e03f */
[----:B------:R-:W-:Y:S02]  /*0150*/  UIADD3.X UR9, URZ, UR7, URZ, UP0, !UPT ;  /* 0x000000073f097290 */ /* 0x000fe400087fe43f */
[----:B------:R-:W-:-:S02]  /*0160*/  UIADD3.X UR11, URZ, UR7, URZ, UP1, !UPT ;  /* 0x000000073f0b7290 */ /* 0x000fc40008ffe43f */
[----:B------:R-:W-:-:S05]  /*0170*/  UIADD3.X UR7, URZ, UR7, URZ, UP2, !UPT ;  /* 0x000000073f077290 */ /* 0x000fca00097fe43f */
[----:B------:R1:W-:Y:S02]  /*0180*/  UTMACCTL.PF [UR8] ;  /* 0x00000000080079b9 */ /* 0x0003e40008040000 */
[----:B------:R1:W-:Y:S02]  /*0190*/  UTMACCTL.PF [UR10] ;  /* 0x000000000a0079b9 */ /* 0x0003e40008040000 */
[----:B------:R1:W-:Y:S02]  /*01a0*/  UTMACCTL.PF [UR6] ;  /* 0x00000000060079b9 */ /* 0x0003e40008040000 */
[----:B-1----:R-:W-:Y:S01]  /*01b0*/  NOP ;  /* 0x0000000000007918 */ /* 0x002fe20000000000 */
.L_x_1:
[----:B------:R-:W-:Y:S05]  /*01c0*/  BSYNC B0 ;  /* 0x0000000000007941 */ /* 0x000fea0003800000 */
.L_x_0:
[----:B------:R-:W1:Y:S01]  /*01d0*/  SHFL.IDX PT, R4, R0, RZ, 0x1f ;  /* 0x00001fff00047589 */ /* 0x000e6200000e0000 */
[----:B--2---:R-:W-:Y:S01]  /*01e0*/  R2UR UR49, R3 ;  /* 0x00000000033172ca */ /* 0x004fe200000e0000 */
[----:B------:R-:W-:Y:S02]  /*01f0*/  UISETP.NE.AND UP0, UPT, UR5, 0x1, UPT ;  /* 0x000000010500788c */ /* 0x000fe4000bf05270 */
[----:B------:R-:W-:-:S10]  /*0200*/  UISETP.NE.AND UP1, UPT, UR5, 0x2, UPT ;  /* 0x000000020500788c */ /* 0x000fd4000bf25270 */
[----:B------:R-:W-:Y:S02]  /*0210*/  UIADD3 UR10, UR49, -0x1, URZ ;  /* 0xffffffff310a7890 */ /* 0x000fe4000fffe03f */
[----:B------:R-:W-:Y:S02]  /*0220*/  UISETP.EQ.AND UP2, UPT, UR49, URZ, !UP0 ;  /* 0x0000003f3100728c */ /* 0x000fe4000c742270 */
[----:B------:R-:W-:Y:S02]  /*0230*/  UISETP.EQ.AND UP3, UPT, UR49, URZ, !UP1 ;  /* 0x0000003f3100728c */ /* 0x000fe4000cf62270 */
[----:B------:R-:W-:Y:S02]  /*0240*/  UISETP.GE.U32.AND UP4, UPT, UR10, 0x4, UPT ;  /* 0x000000040a00788c */ /* 0x000fe4000bf86070 */
[----:B------:R-:W-:Y:S01]  /*0250*/  USEL UR48, URZ, 0x1, !UP2 ;  /* 0x000000013f307887 */ /* 0x000fe2000d000000 */
[----:B-1----:R-:W-:Y:S01]  /*0260*/  ISETP.NE.AND P0, PT, R4, RZ, PT ;  /* 0x000000ff0400720c */ /* 0x002fe20003f05270 */
[----:B------:R-:W-:Y:S01]  /*0270*/  USEL UR47, URZ, 0x1, !UP3 ;  /* 0x000000013f2f7887 */ /* 0x000fe2000d800000 */
[----:B------:R-:W-:Y:S01]  /*0280*/  IMAD.U32 R4, RZ, RZ, UR5 ;  /* 0x00000005ff047e24 */ /* 0x000fe2000f8e00ff */
[----:B------:R-:W-:-:S02]  /*0290*/  USEL UR48, UR48, 0x2, UP4 ;  /* 0x0000000230307887 */ /* 0x000fc4000a000000 */
[----:B------:R-:W-:-:S08]  /*02a0*/  USEL UR47, UR47, 0x2, UP4 ;  /* 0x000000022f2f7887 */ /* 0x000fd0000a000000 */
[----:B------:R-:W-:Y:S05]  /*02b0*/  @P0 BRA `(.L_x_2) ;  /* 0x0000000000480947 */ /* 0x000fea0003800000 */
[----:B------:R-:W1:Y:S01]  /*02c0*/  S2UR UR8, SR_CgaCtaId ;  /* 0x00000000000879c3 */ /* 0x000e620000008800 */
[----:B------:R-:W-:Y:S01]  /*02d0*/  UMOV UR4, 0x400 ;  /* 0x0000040000047882 */ /* 0x000fe20000000000 */
[----:B------:R-:W-:Y:S01]  /*02e0*/  UMOV UR5, 0x1 ;  /* 0x0000000100057882 */ /* 0x000fe20000000000 */
[----:B------:R-:W-:Y:S01]  /*02f0*/  UMOV UR6, 0x80 ;  /* 0x0000008000067882 */ /* 0x000fe20000000000 */
[----:B------:R-:W-:Y:S01]  /*0300*/  ELECT P0, URZ, PT ;  /* 0x00000000003f782f */ /* 0x000fe20003800000 */
[----:B------:R-:W-:-:S04]  /*0310*/  UIADD3 UR6, -UR6, 0x100000, URZ ;  /* 0x0010000006067890 */ /* 0x000fc8000fffe13f */
[----:B------:R-:W-:Y:S02]  /*0320*/  USHF.L.U32 UR7, UR6, 0xb, URZ ;  /* 0x0000000b06077899 */ /* 0x000fe4000800063f */
[----:B------:R-:W-:Y:S02]  /*0330*/  USHF.L.U32 UR6, UR6, 0x1, URZ ;  /* 0x0000000106067899 */ /* 0x000fe4000800063f */
[----:B-1----:R-:W-:Y:S02]  /*0340*/  ULEA UR8, UR8, UR4, 0x18 ;  /* 0x0000000408087291 */ /* 0x002fe4000f8ec03f */
[----:B------:R-:W-:-:S04]  /*0350*/  UIADD3 UR4, -UR5, 0x100000, URZ ;  /* 0x0010000005047890 */ /* 0x000fc8000fffe13f */
[----:B------:R-:W-:Y:S02]  /*0360*/  USHF.L.U32 UR5, UR4, 0xb, URZ ;  /* 0x0000000b04057899 */ /* 0x000fe4000800063f */
[----:B------:R-:W-:Y:S01]  /*0370*/  USHF.L.U32 UR4, UR4, 0x1, URZ ;  /* 0x0000000104047899 */ /* 0x000fe2000800063f */
[----:B------:R-:W1:Y:S11]  /*0380*/  FENCE.VIEW.ASYNC.S ;  /* 0x00000000000073c6 */ /* 0x000e760000000000 */
[----:B-1----:R1:W2:Y:S01]  /*0390*/  SYNCS.EXCH.64 URZ, [UR8+0x12450], UR4 ;  /* 0x01245004083f75b2 */ /* 0x0022a20008000100 */
[----:B------:R1:W3:Y:S01]  /*03a0*/  SYNCS.EXCH.64 URZ, [UR8+0x12460], UR6 ;  /* 0x01246006083f75b2 */ /* 0x0002e20008000100 */
[----:B------:R1:W4:Y:S01]  /*03b0*/  SYNCS.EXCH.64 URZ, [UR8+0x12458], UR4 ;  /* 0x01245804083f75b2 */ /* 0x0003220008000100 */
[----:B------:R1:W1:Y:S01]  /*03c0*/  SYNCS.EXCH.64 URZ, [UR8+0x12468], UR6 ;  /* 0x01246806083f75b2 */ /* 0x0002620008000100 */
[----:B------:R-:W-:Y:S01]  /*03d0*/  NOP ;  /* 0x0000000000007918 */ /* 0x000fe20000000000 */
.L_x_2:
[----:B------:R-:W5:Y:S01]  /*03e0*/  SHFL.IDX PT, R3, R0, RZ, 0x1f ;  /* 0x00001fff00037589 */ /* 0x000f6200000e0000 */
[----:B------:R-:W-:Y:S01]  /*03f0*/  NOP ;  /* 0x0000000000007918 */ /* 0x000fe20000000000 */
[----:B-----5:R-:W-:-:S13]  /*0400*/  ISETP.NE.AND P0, PT, R3, RZ, PT ;  /* 0x000000ff0300720c */ /* 0x020fda0003f05270 */
[----:B------:R-:W-:Y:S05]  /*0410*/  @P0 BRA `(.L_x_3) ;  /* 0x0000000000600947 */ /* 0x000fea0003800000 */
[----:B-1----:R-:W1:Y:S01]  /*0420*/  S2UR UR5, SR_CgaCtaId ;  /* 0x00000000000579c3 */ /* 0x002e620000008800 */
[----:B------:R-:W-:Y:S01]  /*0430*/  UMOV UR4, 0x400 ;  /* 0x0000040000047882 */ /* 0x000fe20000000000 */
[----:B------:R-:W-:Y:S01]  /*0440*/  UMOV UR6, 0x1 ;  /* 0x0000000100067882 */ /* 0x000fe20000000000 */
[----:B------:R-:W-:Y:S01]  /*0450*/  UMOV UR9, 0x100 ;  /* 0x0000010000097882 */ /* 0x000fe20000000000 */
[----:B------:R-:W-:-:S04]  /*0460*/  UIADD3 UR6, -UR6, 0x100000, URZ ;  /* 0x0010000006067890 */ /* 0x000fc8000fffe13f */
[----:B------:R-:W-:Y:S02]  /*0470*/  USHF.L.U32 UR7, UR6, 0xb, URZ ;  /* 0x0000000b06077899 */ /* 0x000fe4000800063f */
[----:B------:R-:W-:Y:S01]  /*0480*/  USHF.L.U32 UR6, UR6, 0x1, URZ ;  /* 0x0000000106067899 */ /* 0x000fe2000800063f */
[----:B------:R-:W-:Y:S01]  /*0490*/  ELECT P0, URZ, PT ;  /* 0x00000000003f782f */ /* 0x000fe20003800000 */
[----:B-1----:R-:W-:Y:S02]  /*04a0*/  ULEA UR8, UR5, UR4, 0x18 ;  /* 0x0000000405087291 */ /* 0x002fe4000f8ec03f */
[----:B------:R-:W-:-:S04]  /*04b0*/  UIADD3 UR4, -UR9, 0x100000, URZ ;  /* 0x0010000009047890 */ /* 0x000fc8000fffe13f */
[----:B------:R-:W-:Y:S02]  /*04c0*/  USHF.L.U32 UR5, UR4, 0xb, URZ ;  /* 0x0000000b04057899 */ /* 0x000fe4000800063f */
[----:B------:R-:W-:Y:S01]  /*04d0*/  USHF.L.U32 UR4, UR4, 0x1, URZ ;  /* 0x0000000104047899 */ /* 0x000fe2000800063f */
[----:B------:R-:W1:Y:S03]  /*04e0*/  FENCE.VIEW.ASYNC.S ;  /* 0x00000000000073c6 */ /* 0x000e660000000000 */
[----:B-1----:R1:W1:Y:S08]  /*04f0*/  SYNCS.EXCH.64 URZ, [UR8+0x12400], UR6 ;  /* 0x01240006083f75b2 */ /* 0x0022700008000100 */
[----:B------:R1:W1:Y:S01]  /*0500*/  SYNCS.EXCH.64 URZ, [UR8+0x12428], UR4 ;  /* 0x01242804083f75b2 */ /* 0x0002620008000100 */
        /* <DEDUP_REMOVED lines=8> */
[----:B------:R-:W-:Y:S01]  /*0590*/  NOP ;  /* 0x0000000000007918 */ /* 0x000fe20000000000 */
.L_x_3:
        /* <DEDUP_REMOVED lines=21> */
[----:B------:R-:W-:Y:S01]  /*06f0*/  NOP ;  /* 0x0000000000007918 */ /* 0x000fe20000000000 */
.L_x_4:
[----:B------:R-:W5:Y:S01]  /*0700*/  SHFL.IDX PT, R3, R0, RZ, 0x1f ;  /* 0x00001fff00037589 */ /* 0x000f6200000e0000 */
[----:B------:R-:W-:Y:S01]  /*0710*/  ELECT P0, URZ, PT ;  /* 0x00000000003f782f */ /* 0x000fe20003800000 */
[----:B------:R-:W-:Y:S01]  /*0720*/  NOP ;  /* 0x0000000000007918 */ /* 0x000fe20000000000 */
[----:B-1----:R-:W-:Y:S02]  /*0730*/  UMOV UR4, 0x80 ;  /* 0x0000008000047882 */ /* 0x002fe40000000000 */
[C---:B-----5:R-:W-:Y:S02]  /*0740*/  ISETP.NE.OR P0, PT, R3.reuse, RZ, !P0 ;  /* 0x000000ff0300720c */ /* 0x060fe40004705670 */
[----:B------:R-:W-:-:S11]  /*0750*/  ISETP.NE.AND P3, PT, R3, RZ, PT ;  /* 0x000000ff0300720c */ /* 0x000fd60003f65270 */
[----:B------:R-:W-:Y:S01]  /*0760*/  VOTEU.ALL UP2, P0 ;  /* 0x00000000003f7886 */ /* 0x000fe20000040000 */
[----:B------:R-:W-:Y:S01]  /*0770*/  VOTEU.ALL UP3, P0 ;  /* 0x00000000003f7886 */ /* 0x000fe20000060000 */
[----:B------:R-:W-:Y:S01]  /*0780*/  VOTEU.ALL UP4, P0 ;  /* 0x00000000003f7886 */ /* 0x000fe20000080000 */
[----:B------:R-:W-:Y:S02]  /*0790*/  VOTEU.ALL UP5, P0 ;  /* 0x00000000003f7886 */ /* 0x000fe400000a0000 */
[----:B------:R-:W1:Y:S01]  /*07a0*/  @!UP2 S2UR UR7, SR_CgaCtaId ;  /* 0x000000000007a9c3 */ /* 0x000e620000008800 */
[----:B------:R-:W-:Y:S01]  /*07b0*/  @!UP2 UMOV UR6, 0x400 ;  /* 0x000004000006a882 */ /* 0x000fe20000000000 */
[----:B------:R-:W-:-:S04]  /*07c0*/  @!UP2 UIADD3 UR4, -UR4, 0x100000, URZ ;  /* 0x001000000404a890 */ /* 0x000fc8000fffe13f */
[----:B------:R-:W-:Y:S02]  /*07d0*/  @!UP2 USHF.L.U32 UR5, UR4, 0xb, URZ ;  /* 0x0000000b0405a899 */ /* 0x000fe4000800063f */
[----:B------:R-:W-:Y:S02]  /*07e0*/  @!UP2 USHF.L.U32 UR4, UR4, 0x1, URZ ;  /* 0x000000010404a899 */ /* 0x000fe4000800063f */
[----:B-1----:R-:W-:Y:S01]  /*07f0*/  @!UP2 ULEA UR6, UR7, UR6, 0x18 ;  /* 0x000000060706a291 */ /* 0x002fe2000f8ec03f */
[----:B------:R-:W-:Y:S01]  /*0800*/  VOTEU.ALL UP2, P0 ;  /* 0x00000000003f7886 */ /* 0x000fe20000040000 */
[----:B------:R-:W1:Y:S10]  /*0810*/  FENCE.VIEW.ASYNC.S ;  /* 0x00000000000073c6 */ /* 0x000e740000000000 */
[----:B-1----:R1:W1:Y:S01]  /*0820*/  @!UP2 SYNCS.EXCH.64 URZ, [UR6+0x12490], UR4 ;  /* 0x01249004063fa5b2 */ /* 0x0022620008000100 */
[----:B------:R1:W1:Y:S01]  /*0830*/  @!UP3 SYNCS.EXCH.64 URZ, [UR6+0x12498], UR4 ;  /* 0x01249804063fb5b2 */ /* 0x0002620008000100 */
[----:B------:R1:W1:Y:S01]  /*0840*/  @!UP4 SYNCS.EXCH.64 URZ, [UR6+0x124a0], UR4 ;  /* 0x0124a004063fc5b2 */ /* 0x0002620008000100 */
[----:B------:R1:W1:Y:S01]  /*0850*/  @!UP5 SYNCS.EXCH.64 URZ, [UR6+0x124a8], UR4 ;  /* 0x0124a804063fd5b2 */ /* 0x0002620008000100 */
[----:B------:R-:W-:Y:S01]  /*0860*/  NOP ;  /* 0x0000000000007918 */ /* 0x000fe20000000000 */
[----:B------:R-:W-:Y:S05]  /*0870*/  @P3 BRA `(.L_x_5) ;  /* 0x0000000000483947 */ /* 0x000fea0003800000 */
[----:B-1----:R-:W1:Y:S01]  /*0880*/  S2UR UR5, SR_CgaCtaId ;  /* 0x00000000000579c3 */ /* 0x002e620000008800 */
[----:B------:R-:W-:Y:S01]  /*0890*/  UMOV UR4, 0x400 ;  /* 0x0000040000047882 */ /* 0x000fe20000000000 */
[----:B------:R-:W-:Y:S01]  /*08a0*/  UMOV UR6, 0x20 ;  /* 0x0000002000067882 */ /* 0x000fe20000000000 */
[----:B------:R-:W-:Y:S01]  /*08b0*/  UMOV UR7, 0x80 ;  /* 0x0000008000077882 */ /* 0x000fe20000000000 */
[----:B------:R-:W-:Y:S01]  /*08c0*/  ELECT P0, URZ, PT ;  /* 0x00000000003f782f */ /* 0x000fe20003800000 */
[----:B-1----:R-:W-:Y:S02]  /*08d0*/  ULEA UR8, UR5, UR4, 0x18 ;  /* 0x0000000405087291 */ /* 0x002fe4000f8ec03f */
[----:B------:R-:W-:-:S04]  /*08e0*/  UIADD3 UR4, -UR6, 0x100000, URZ ;  /* 0x0010000006047890 */ /* 0x000fc8000fffe13f */
[----:B------:R-:W-:Y:S02]  /*08f0*/  USHF.L.U32 UR5, UR4, 0xb, URZ ;  /* 0x0000000b04057899 */ /* 0x000fe4000800063f */
[----:B------:R-:W-:Y:S02]  /*0900*/  USHF.L.U32 UR4, UR4, 0x1, URZ ;  /* 0x0000000104047899 */ /* 0x000fe4000800063f */
        /* <DEDUP_REMOVED lines=9> */
.L_x_5:
[----:B------:R-:W-:Y:S01]  /*09a0*/  VOTEU.ANY UP2, P2 ;  /* 0x00000000003f7886 */ /* 0x000fe20001040100 */
[----:B-1----:R-:W-:Y:S01]  /*09b0*/  UMOV UR4, 0x40 ;  /* 0x0000004000047882 */ /* 0x002fe20000000000 */
[----:B------:R-:W-:Y:S01]  /*09c0*/  ISETP.NE.AND P3, PT, RZ, UR49, PT ;  /* 0x00000031ff007c0c */ /* 0x000fe2000bf65270 */
[----:B------:R-:W-:Y:S01]  /*09d0*/  NOP ;  /* 0x0000000000007918 */ /* 0x000fe20000000000 */
[----:B------:R-:W-:Y:S01]  /*09e0*/  ISETP.EQ.AND P0, PT, R4, 0x2, P1 ;  /* 0x000000020400780c */ /* 0x000fe20000f02270 */
[----:B------:R-:W1:Y:S01]  /*09f0*/  @UP2 S2UR UR7, SR_CgaCtaId ;  /* 0x00000000000729c3 */ /* 0x000e620000008800 */
[----:B------:R-:W-:Y:S01]  /*0a00*/  @UP2 UMOV UR6, 0x400 ;  /* 0x0000040000062882 */ /* 0x000fe20000000000 */
[----:B------:R-:W-:-:S04]  /*0a10*/  @UP2 UIADD3 UR4, -UR4, 0x100000, URZ ;  /* 0x0010000004042890 */ /* 0x000fc8000fffe13f */
[----:B------:R-:W-:Y:S02]  /*0a20*/  @UP2 USHF.L.U32 UR5, UR4, 0xb, URZ ;  /* 0x0000000b04052899 */ /* 0x000fe4000800063f */
[----:B------:R-:W-:Y:S02]  /*0a30*/  @UP2 USHF.L.U32 UR4, UR4, 0x1, URZ ;  /* 0x0000000104042899 */ /* 0x000fe4000800063f */
[----:B-1----:R-:W-:Y:S01]  /*0a40*/  @UP2 ULEA UR6, UR7, UR6, 0x18 ;  /* 0x0000000607062291 */ /* 0x002fe2000f8ec03f */
[----:B------:R-:W-:Y:S01]  /*0a50*/  VOTEU.ANY UP2, P2 ;  /* 0x00000000003f7886 */ /* 0x000fe20001040100 */
[----:B------:R-:W-:Y:S01]  /*0a60*/  ISETP.EQ.AND P2, PT, R4, 0x1, P1 ;  /* 0x000000010400780c */ /* 0x000fe20000f42270 */
[----:B------:R-:W1:Y:S09]  /*0a70*/  FENCE.VIEW.ASYNC.S ;  /* 0x00000000000073c6 */ /* 0x000e720000000000 */
[----:B-1----:R1:W2:Y:S01]  /*0a80*/  @UP2 SYNCS.EXCH.64 URZ, [UR6+0x124b0], UR4 ;  /* 0x0124b004063f25b2 */ /* 0x0022a20008000100 */
[----:B------:R-:W-:Y:S01]  /*0a90*/  NOP ;  /* 0x0000000000007918 */ /* 0x000fe20000000000 */
[----:B--234-:R-:W-:Y:S06]  /*0aa0*/  BAR.SYNC.DEFER_BLOCKING 0x0 ;  /* 0x0000000000007b1d */ /* 0x01cfec0000010000 */
[----:B------:R-:W-:Y:S05]  /*0ab0*/  @!P3 BRA `(.L_x_6) ;  /* 0x000000700000b947 */ /* 0x000fea0003800000 */
[----:B------:R-:W-:-:S06]  /*0ac0*/  UISETP.GT.U32.AND UP0, UPT, UR10, 0x3, UPT ;  /* 0x000000030a00788c */ /* 0x000fcc000bf04070 */
[----:B------:R-:W-:-:S13]  /*0ad0*/  PLOP3.LUT P0, PT, PT, PT, UP0, 0x80, 0x0 ;  /* 0x000000000000781c */ /* 0x000fda0003f0f008 */
[----:B-1----:R-:W-:Y:S05]  /*0ae0*/  @P0 EXIT ;  /* 0x000000000000094d */ /* 0x002fea0003800000 */
.L_x_7:
[----:B------:R-:W-:-:S08]  /*0af0*/  NOP ;  /* 0x0000000000007918 */ /* 0x000fd00000000000 */
[----:B------:R-:W1:Y:S02]  /*0b00*/  USETMAXREG.TRY_ALLOC.CTAPOOL UP0, 0xf0 ;  /* 0x000000f0000079c8 */ /* 0x000e640008000600 */
[----:B-1----:R-:W-:-:S13]  /*0b10*/  PLOP3.LUT P0, PT, PT, PT, UP0, 0x80, 0x0 ;  /* 0x000000000000781c */ /* 0x002fda0003f0f008 */
[----:B------:R-:W-:Y:S05]  /*0b20*/  @!P0 BRA `(.L_x_7) ;  /* 0xfffffffc00f08947 */ /* 0x000fea000383ffff */
[----:B------:R-:W-:Y:S02]  /*0b30*/  ULDC UR4, c[0x0][0xa00] ;  /* 0x0002800000047ab9 */ /* 0x000fe40000000800 */
[----:B------:R-:W-:-:S13]  /*0b40*/  ISETP.GE.AND P0, PT, R17, UR4, PT ;  /* 0x0000000411007c0c */ /* 0x000fda000bf06270 */
[----:B------:R-:W-:Y:S05]  /*0b50*/  @P0 EXIT ;  /* 0x000000000000094d */ /* 0x000fea0003800000 */
[----:B------:R-:W-:Y:S01]  /*0b60*/  SHF.R.S32.HI R3, RZ, 0x1f, R2 ;  /* 0x0000001fff037819 */ /* 0x000fe20000011402 */
[----:B------:R-:W1:Y:S01]  /*0b70*/  S2UR UR4, SR_CgaCtaId ;  /* 0x00000000000479c3 */ /* 0x000e620000008800 */
[----:B------:R-:W-:Y:S01]  /*0b80*/  UMOV UR45, 0x400 ;  /* 0x00000400002d7882 */ /* 0x000fe20000000000 */
[----:B------:R-:W-:Y:S01]  /*0b90*/  UISETP.NE.AND UP0, UPT, UR49, 0x1, UPT ;  /* 0x000000013100788c */ /* 0x000fe2000bf05270 */
[----:B------:R-:W-:Y:S01]  /*0ba0*/  LEA.HI R3, R3, R2, RZ, 0x7 ;  /* 0x0000000203037211 */ /* 0x000fe200078f38ff */
[----:B------:R-:W-:Y:S01]  /*0bb0*/  IMAD.MOV.U32 R22, RZ, RZ, RZ ;  /* 0x000000ffff167224 */ /* 0x000fe200078e00ff */
[----:B------:R-:W-:Y:S02]  /*0bc0*/  ULOP3.LUT UR46, UR48, 0x1, URZ, 0xfc, !UPT ;  /* 0x00000001302e7892 */ /* 0x000fe4000f8efc3f */
[----:B------:R-:W-:Y:S01]  /*0bd0*/  LOP3.LUT R3, R3, 0xffffff80, RZ, 0xc0, !PT ;  /* 0xffffff8003037812 */ /* 0x000fe200078ec0ff */
[----:B------:R-:W-:Y:S02]  /*0be0*/  UP2UR UR5, UPR, URZ, 0x1 ;  /* 0x000000013f057883 */ /* 0x000fe40008000000 */
[----:B------:R-:W-:-:S02]  /*0bf0*/  USEL UR6, URZ, 0x1, UP0 ;  /* 0x000000013f067887 */ /* 0x000fc40008000000 */
[----:B------:R-:W-:Y:S01]  /*0c00*/  IMAD.IADD R3, R2, 0x1, -R3 ;  /* 0x0000000102037824 */ /* 0x000fe200078e0a03 */
[----:B------:R-:W-:Y:S01]  /*0c10*/  ULDC.64 UR50, c[0x0][0x198] ;  /* 0x0000660000327ab9 */ /* 0x000fe20000000a00 */
[----:B------:R-:W-:Y:S01]  /*0c20*/  UMOV UR39, URZ ;  /* 0x0000003f00277c82 */ /* 0x000fe20008000000 */
[----:B------:R-:W-:Y:S01]  /*0c30*/  UMOV UR38, URZ ;  /* 0x0000003f00267c82 */ /* 0x000fe20008000000 */
[----:B------:R-:W-:Y:S01]  /*0c40*/  IMAD.U32 R88, RZ, RZ, UR6 ;  /* 0x00000006ff587e24 */ /* 0x000fe2000f8e00ff */
[----:B------:R-:W-:Y:S01]  /*0c50*/  SHF.R.S32.HI R0, RZ, 0x1f, R3 ;  /* 0x0000001fff007819 */ /* 0x000fe20000011403 */
[----:B------:R-:W-:Y:S01]  /*0c60*/  UMOV UR37, URZ ;  /* 0x0000003f00257c82 */ /* 0x000fe20008000000 */
[----:B------:R-:W-:Y:S02]  /*0c70*/  ULDC.64 UR52, c[0x0][0x208] ;  /* 0x0000820000347ab9 */ /* 0x000fe40000000a00 */
[CC--:B------:R-:W-:Y:S02]  /*0c80*/  LEA.HI R4, R0.reuse, R3.reuse, RZ, 0x2 ;  /* 0x0000000300047211 */ /* 0x0c0fe400078f10ff */
[----:B------:R-:W-:Y:S01]  /*0c90*/  LEA.HI R0, R0, R3, RZ, 0x5 ;  /* 0x0000000300007211 */ /* 0x000fe200078f28ff */
[----:B-1----:R-:W-:Y:S01]  /*0ca0*/  ULEA UR45, UR4, UR45, 0x18 ;  /* 0x0000002d042d7291 */ /* 0x002fe2000f8ec03f */
[----:B------:R-:W-:-:S02]  /*0cb0*/  SHF.R.S32.HI R5, RZ, 0x2, R4 ;  /* 0x00000002ff057819 */ /* 0x000fc40000011404 */
[----:B------:R-:W-:Y:S01]  /*0cc0*/  SHF.R.S32.HI R6, RZ, 0x1f, R4 ;  /* 0x0000001fff067819 */ /* 0x000fe20000011404 */
[----:B------:R-:W-:Y:S01]  /*0cd0*/  UIADD3 UR4, UR45, 0x4000, URZ ;  /* 0x000040002d047890 */ /* 0x000fe2000fffe03f */
[----:B------:R-:W-:Y:S01]  /*0ce0*/  LOP3.LUT R4, R4, 0x7ffffffc, RZ, 0xc0, !PT ;  /* 0x7ffffffc04047812 */ /* 0x000fe200078ec0ff */
[----:B------:R-:W-:Y:S01]  /*0cf0*/  USHF.R.U32.HI UR5, URZ, 0x4, UR45 ;  /* 0x000000043f057899 */ /* 0x000fe2000801162d */
[----:B------:R-:W-:Y:S01]  /*0d00*/  LEA.HI R6, R6, R5, RZ, 0x3 ;  /* 0x0000000506067211 */ /* 0x000fe200078f18ff */
[----:B------:R-:W-:Y:S01]  /*0d10*/  USHF.R.U32.HI UR4, URZ, 0x4, UR4 ;  /* 0x000000043f047899 */ /* 0x000fe20008011604 */
[----:B------:R-:W-:Y:S01]  /*0d20*/  SHF.R.S32.HI R0, RZ, 0x5, R0 ;  /* 0x00000005ff007819 */ /* 0x000fe20000011400 */
[----:B------:R-:W-:Y:S01]  /*0d30*/  ULOP3.LUT UR5, UR5, 0x3fff, URZ, 0xc0, !UPT ;  /* 0x00003fff05057892 */ /* 0x000fe2000f8ec03f */
[----:B------:R-:W-:Y:S01]  /*0d40*/  LOP3.LUT R6, R6, 0xfffffff8, RZ, 0xc0, !PT ;  /* 0xfffffff806067812 */ /* 0x000fe200078ec0ff */
[----:B------:R-:W-:Y:S01]  /*0d50*/  ULOP3.LUT UR44, UR4, 0x3fff, URZ, 0xc0, !UPT ;  /* 0x00003fff042c7892 */ /* 0x000fe2000f8ec03f */
[----:B------:R-:W-:Y:S01]  /*0d60*/  IADD3 R4, R3, -R4, RZ ;  /* 0x8000000403047210 */ /* 0x000fe20007ffe0ff */
[----:B------:R-:W-:-:S02]  /*0d70*/  ULOP3.LUT UR43, UR5, 0x10000, URZ, 0xfc, !UPT ;  /* 0x00010000052b7892 */ /* 0x000fc4000f8efc3f */
[----:B------:R-:W-:Y:S01]  /*0d80*/  IMAD.IADD R5, R5, 0x1, -R6 ;  /* 0x0000000105057824 */ /* 0x000fe200078e0a06 */
[----:B------:R-:W-:Y:S01]  /*0d90*/  ULOP3.LUT UR42, UR44, 0x10000, URZ, 0xfc, !UPT ;  /* 0x000100002c2a7892 */ /* 0x000fe2000f8efc3f */
[----:B------:R-:W-:Y:S02]  /*0da0*/  IMAD.SHL.U32 R18, R4, 0x2, RZ ;  /* 0x0000000204127824 */ /* 0x000fe400078e00ff */
[----:B------:R-:W-:-:S09]  /*0db0*/  IMAD R16, R0, 0x10, R5 ;  /* 0x0000001000107824 */ /* 0x000fd200078e0205 */
.L_x_75:
[----:B------:R-:W-:Y:S01]  /*0dc0*/  ULDC UR8, c[0x0][0xa04] ;  /* 0x0002810000087ab9 */ /* 0x000fe20000000800 */
[----:B------:R-:W-:Y:S01]  /*0dd0*/  R2UR UR41, R17 ;  /* 0x00000000112972ca */ /* 0x000fe200000e0000 */
[----:B------:R-:W-:Y:S01]  /*0de0*/  UISETP.NE.AND UP0, UPT, UR8, 0x1, UPT ;  /* 0x000000010800788c */ /* 0x000fe2000bf05270 */
[----:B------:R-:W-:Y:S01]  /*0df0*/  ULDC UR4, c[0x0][0xa10] ;  /* 0x0002840000047ab9 */ /* 0x000fe20000000800 */
[----:B------:R-:W-:Y:S01]  /*0e00*/  ULDC UR36, c[0x0][0xa1c] ;  /* 0x0002870000247ab9 */ /* 0x000fe20000000800 */
[----:B------:R-:W-:Y:S02]  /*0e10*/  UISETP.NE.AND UP1, UPT, UR4, 0x1, UPT ;  /* 0x000000010400788c */ /* 0x000fe4000bf25270 */
[----:B------:R-:W-:-:S06]  /*0e20*/  UISETP.NE.AND UP2, UPT, UR49, 0x1, UPT ;  /* 0x000000013100788c */ /* 0x000fcc000bf45270 */
[----:B------:R-:W-:Y:S01]  /*0e30*/  @UP0 ULDC.64 UR6, c[0x0][0xa08] ;  /* 0x0002820000060ab9 */ /* 0x000fe20000000a00 */
[----:B------:R-:W-:Y:S01]  /*0e40*/  PLOP3.LUT P0, PT, PT, PT, UP2, 0x80, 0x0 ;  /* 0x000000000000781c */ /* 0x000fe20003f0f028 */
[----:B------:R-:W-:-:S03]  /*0e50*/  UIMAD.WIDE.U32 UR4, UR41, UR6, URZ ;  /* 0x00000006290472a5 */ /* 0x000fc6000f8e003f */
[----:B------:R-:W-:Y:S01]  /*0e60*/  @UP1 ULDC UR6, c[0x0][0xa18] ;  /* 0x0002860000061ab9 */ /* 0x000fe20000000800 */
[----:B------:R-:W-:Y:S02]  /*0e70*/  @UP0 USHF.R.U32.HI UR41, URZ, UR7, UR5 ;  /* 0x000000073f290299 */ /* 0x000fe40008011605 */
[----:B------:R-:W-:Y:S01]  /*0e80*/  UISETP.NE.AND UP0, UPT, UR36, 0x1, UPT ;  /* 0x000000012400788c */ /* 0x000fe2000bf05270 */
[----:B------:R-:W-:Y:S02]  /*0e90*/  @UP1 ULDC UR4, c[0x0][0xa14] ;  /* 0x0002850000041ab9 */ /* 0x000fe40000000800 */
[----:B------:R-:W-:Y:S02]  /*0ea0*/  UIMAD.WIDE.U32 UR4, UR41, UR4, URZ ;  /* 0x00000004290472a5 */ /* 0x000fe4000f8e003f */
[----:B------:R-:W-:Y:S01]  /*0eb0*/  IADD3 R0, RZ, -UR41, RZ ;  /* 0x80000029ff007c10 */ /* 0x000fe2000fffe0ff */
[----:B------:R-:W-:Y:S01]  /*0ec0*/  UMOV UR40, UR41 ;  /* 0x0000002900287c82 */ /* 0x000fe20008000000 */
[----:B------:R-:W-:-:S03]  /*0ed0*/  @UP1 USHF.R.U32.HI UR40, URZ, UR6, UR5 ;  /* 0x000000063f281299 */ /* 0x000fc60008011605 */
[----:B------:R-:W-:Y:S01]  /*0ee0*/  IMAD R0, R0, UR8, R17 ;  /* 0x0000000800007c24 */ /* 0x000fe2000f8e0211 */
[----:B------:R-:W-:Y:S02]  /*0ef0*/  @UP0 ULDC.64 UR6, c[0x0][0xa20] ;  /* 0x0002880000060ab9 */ /* 0x000fe40000000a00 */
[----:B------:R-:W-:-:S03]  /*0f00*/  UIMAD.WIDE.U32 UR4, UR40, UR6, URZ ;  /* 0x00000006280472a5 */ /* 0x000fc6000f8e003f */
[----:B------:R-:W-:Y:S01]  /*0f10*/  UMOV UR6, UR40 ;  /* 0x0000002800067c82 */ /* 0x000fe20008000000 */
[----:B------:R-:W-:-:S04]  /*0f20*/  @UP0 USHF.R.U32.HI UR6, URZ, UR7, UR5 ;  /* 0x000000073f060299 */ /* 0x000fc80008011605 */
[----:B------:R-:W-:-:S04]  /*0f30*/  UIADD3 UR4, -UR6, URZ, URZ ;  /* 0x0000003f06047290 */ /* 0x000fc8000fffe13f */
[----:B------:R-:W-:Y:S01]  /*0f40*/  UIMAD UR36, UR36, UR4, UR40 ;  /* 0x00000004242472a4 */ /* 0x000fe2000f8e0228 */
[----:B-1----:R-:W-:Y:S11]  /*0f50*/  @!P0 BRA `(.L_x_8) ;  /* 0x0000000000688947 */ /* 0x002ff60003800000 */
[----:B------:R-:W-:-:S06]  /*0f60*/  UISETP.NE.AND UP0, UPT, UR49, 0x2, UPT ;  /* 0x000000023100788c */ /* 0x000fcc000bf05270 */
[----:B------:R-:W-:-:S13]  /*0f70*/  PLOP3.LUT P1, PT, PT, PT, UP0, 0x80, 0x0 ;  /* 0x000000000000781c */ /* 0x000fda0003f2f008 */
[----:B------:R-:W-:Y:S05]  /*0f80*/  @!P1 BRA `(.L_x_9) ;  /* 0x0000000000449947 */ /* 0x000fea0003800000 */
[----:B------:R-:W-:-:S06]  /*0f90*/  UISETP.NE.AND UP0, UPT, UR49, 0x3, UPT ;  /* 0x000000033100788c */ /* 0x000fcc000bf05270 */
[----:B------:R-:W-:-:S13]  /*0fa0*/  PLOP3.LUT P1, PT, PT, PT, UP0, 0x80, 0x0 ;  /* 0x000000000000781c */ /* 0x000fda0003f2f008 */
[----:B------:R-:W-:Y:S05]  /*0fb0*/  @!P1 BRA `(.L_x_10) ;  /* 0x0000000000249947 */ /* 0x000fea0003800000 */
[----:B------:R-:W-:-:S06]  /*0fc0*/  UISETP.NE.AND UP0, UPT, UR49, 0x4, UPT ;  /* 0x000000043100788c */ /* 0x000fcc000bf05270 */
[----:B------:R-:W-:-:S13]  /*0fd0*/  PLOP3.LUT P1, PT, PT, PT, UP0, 0x80, 0x0 ;  /* 0x000000000000781c */ /* 0x000fda0003f2f008 */
[----:B------:R-:W-:Y:S05]  /*0fe0*/  @P1 BRA `(.L_x_11) ;  /* 0x0000000000541947 */ /* 0x000fea0003800000 */
[----:B------:R-:W-:Y:S02]  /*0ff0*/  UIADD3 UR4, UR39, -0x1, URZ ;  /* 0xffffffff27047890 */ /* 0x000fe4000fffe03f */
[----:B------:R-:W-:Y:S02]  /*1000*/  ULOP3.LUT UR39, UR39, 0x1, URZ, 0xc, !UPT ;  /* 0x0000000127277892 */ /* 0x000fe4000f8e0c3f */
[----:B------:R-:W-:-:S04]  /*1010*/  ULOP3.LUT UR4, UR4, 0x2, URZ, 0xc0, !UPT ;  /* 0x0000000204047892 */ /* 0x000fc8000f8ec03f */
[----:B------:R-:W-:-:S04]  /*1020*/  USHF.R.U32.HI UR4, URZ, 0x1, UR4 ;  /* 0x000000013f047899 */ /* 0x000fc80008011604 */
[----:B------:R-:W-:Y:S01]  /*1030*/  ULOP3.LUT UR38, UR38, UR4, URZ, 0x3c, !UPT ;  /* 0x0000000426267292 */ /* 0x000fe2000f8e3c3f */
[----:B------:R-:W-:Y:S11]  /*1040*/  BRA `(.L_x_11) ;  /* 0x00000000003c7947 */ /* 0x000ff60003800000 */
.L_x_10:
[----:B------:R-:W-:Y:S02]  /*1050*/  ULOP3.LUT UP0, URZ, UR39, 0x2, URZ, 0xc0, !UPT ;  /* 0x00000002273f7892 */ /* 0x000fe4000f80c03f */
[----:B------:R-:W-:Y:S02]  /*1060*/  ULOP3.LUT UR39, UR39, 0x1, URZ, 0xc0, !UPT ;  /* 0x0000000127277892 */ /* 0x000fe4000f8ec03f */
[----:B------:R-:W-:-:S04]  /*1070*/  USEL UR4, URZ, 0x1, UP0 ;  /* 0x000000013f047887 */ /* 0x000fc80008000000 */
[----:B------:R-:W-:Y:S01]  /*1080*/  ULOP3.LUT UR38, UR38, UR4, URZ, 0x3c, !UPT ;  /* 0x0000000426267292 */ /* 0x000fe2000f8e3c3f */
[----:B------:R-:W-:Y:S11]  /*1090*/  BRA `(.L_x_11) ;  /* 0x0000000000287947 */ /* 0x000ff60003800000 */
.L_x_9:
[----:B------:R-:W-:Y:S02]  /*10a0*/  UIADD3 UR4, UR39, 0x1, URZ ;  /* 0x0000000127047890 */ /* 0x000fe4000fffe03f */
[----:B------:R-:W-:Y:S02]  /*10b0*/  ULOP3.LUT UR39, UR39, 0x1, URZ, 0xc, !UPT ;  /* 0x0000000127277892 */ /* 0x000fe4000f8e0c3f */
[----:B------:R-:W-:-:S04]  /*10c0*/  UISETP.GT.U32.AND UP0, UPT, UR4, 0x1, UPT ;  /* 0x000000010400788c */ /* 0x000fc8000bf04070 */
[----:B------:R-:W-:-:S04]  /*10d0*/  USEL UR4, URZ, 0x1, !UP0 ;  /* 0x000000013f047887 */ /* 0x000fc8000c000000 */
[----:B------:R-:W-:Y:S01]  /*10e0*/  ULOP3.LUT UR38, UR38, UR4, URZ, 0x3c, !UPT ;  /* 0x0000000426267292 */ /* 0x000fe2000f8e3c3f */
[----:B------:R-:W-:Y:S11]  /*10f0*/  BRA `(.L_x_11) ;  /* 0x0000000000107947 */ /* 0x000ff60003800000 */
.L_x_8:
[----:B------:R-:W-:Y:S02]  /*1100*/  UISETP.GT.U32.AND UP0, UPT, UR39, 0x1, UPT ;  /* 0x000000012700788c */ /* 0x000fe4000bf04070 */
[----:B------:R-:W-:Y:S02]  /*1110*/  ULOP3.LUT UR39, UR39, 0x1, URZ, 0xc0, !UPT ;  /* 0x0000000127277892 */ /* 0x000fe4000f8ec03f */
[----:B------:R-:W-:-:S04]  /*1120*/  USEL UR4, URZ, 0x1, !UP0 ;  /* 0x000000013f047887 */ /* 0x000fc8000c000000 */
[----:B------:R-:W-:-:S12]  /*1130*/  ULOP3.LUT UR38, UR38, UR4, URZ, 0x3c, !UPT ;  /* 0x0000000426267292 */ /* 0x000fd8000f8e3c3f */
.L_x_11:
[----:B------:R-:W-:Y:S05]  /*1140*/  @!P0 BRA `(.L_x_12) ;  /* 0x0000000000408947 */ /* 0x000fea0003800000 */
[----:B------:R-:W-:-:S06]  /*1150*/  UISETP.NE.AND UP0, UPT, UR49, 0x2, UPT ;  /* 0x000000023100788c */ /* 0x000fcc000bf05270 */
[----:B------:R-:W-:-:S13]  /*1160*/  PLOP3.LUT P0, PT, PT, PT, UP0, 0x80, 0x0 ;  /* 0x000000000000781c */ /* 0x000fda0003f0f008 */
[----:B------:R-:W-:Y:S05]  /*1170*/  @!P0 BRA `(.L_x_13) ;  /* 0x00000000002c8947 */ /* 0x000fea0003800000 */
[----:B------:R-:W-:-:S06]  /*1180*/  UISETP.NE.AND UP0, UPT, UR49, 0x3, UPT ;  /* 0x000000033100788c */ /* 0x000fcc000bf05270 */
[----:B------:R-:W-:-:S13]  /*1190*/  PLOP3.LUT P0, PT, PT, PT, UP0, 0x80, 0x0 ;  /* 0x000000000000781c */ /* 0x000fda0003f0f008 */
[----:B------:R-:W-:Y:S05]  /*11a0*/  @!P0 BRA `(.L_x_14) ;  /* 0x0000000000188947 */ /* 0x000fea0003800000 */
[----:B------:R-:W-:Y:S01]  /*11b0*/  UISETP.NE.AND UP0, UPT, UR49, 0x4, UPT ;  /* 0x000000043100788c */ /* 0x000fe2000bf05270 */
[----:B------:R-:W-:-:S05]  /*11c0*/  IMAD.MOV.U32 R19, RZ, RZ, R0 ;  /* 0x000000ffff137224 */ /* 0x000fca00078e0000 */
[----:B------:R-:W-:-:S13]  /*11d0*/  PLOP3.LUT P0, PT, PT, PT, UP0, 0x80, 0x0 ;  /* 0x000000000000781c */ /* 0x000fda0003f0f008 */
[----:B------:R-:W-:Y:S05]  /*11e0*/  @P0 BRA `(.L_x_15) ;  /* 0x00000000001c0947 */ /* 0x000fea0003800000 */
[----:B------:R-:W-:Y:S01]  /*11f0*/  LEA R19, R0, 0x3, 0x1 ;  /* 0x0000000300137811 */ /* 0x000fe200078e08ff */
[----:B------:R-:W-:Y:S06]  /*1200*/  BRA `(.L_x_15) ;  /* 0x0000000000147947 */ /* 0x000fec0003800000 */
.L_x_14:
[----:B------:R-:W-:Y:S01]  /*1210*/  LEA R19, R0, 0x2, 0x1 ;  /* 0x0000000200137811 */ /* 0x000fe200078e08ff */
[----:B------:R-:W-:Y:S06]  /*1220*/  BRA `(.L_x_15) ;  /* 0x00000000000c7947 */ /* 0x000fec0003800000 */
.L_x_13:
[----:B------:R-:W-:Y:S01]  /*1230*/  LEA R19, R0, 0x1, 0x1 ;  /* 0x0000000100137811 */ /* 0x000fe200078e08ff */
[----:B------:R-:W-:Y:S06]  /*1240*/  BRA `(.L_x_15) ;  /* 0x0000000000047947 */ /* 0x000fec0003800000 */
.L_x_12:
[----:B------:R-:W-:-:S07]  /*1250*/  IMAD.SHL.U32 R19, R0, 0x2, RZ ;  /* 0x0000000200137824 */ /* 0x000fce00078e00ff */
.L_x_15:
[----:B------:R-:W-:Y:S01]  /*1260*/  ULOP3.LUT UR6, UR47, 0x1, URZ, 0xfc, !UPT ;  /* 0x000000012f067892 */ /* 0x000fe2000f8efc3f */
[----:B------:R-:W-:Y:S01]  /*1270*/  LEA R0, R0, 0xbf, 0x7 ;  /* 0x000000bf00007811 */ /* 0x000fe200078e38ff */
[----:B------:R-:W-:Y:S02]  /*1280*/  ULDC UR4, c[0x0][0x28c] ;  /* 0x0000a30000047ab9 */ /* 0x000fe40000000800 */
[----:B------:R-:W-:Y:S01]  /*1290*/  UIADD3 UR4, UR4, 0x3f, URZ ;  /* 0x0000003f04047890 */ /* 0x000fe2000fffe03f */
[----:B------:R-:W-:Y:S01]  /*12a0*/  SHF.R.S32.HI R3, RZ, 0x1f, R0 ;  /* 0x0000001fff037819 */ /* 0x000fe20000011400 */
[----:B------:R-:W-:Y:S02]  /*12b0*/  UISETP.NE.AND UP0, UPT, UR6, 0x3, UPT ;  /* 0x000000030600788c */ /* 0x000fe4000bf05270 */
[----:B------:R-:W-:Y:S01]  /*12c0*/  USHF.R.S32.HI UR5, URZ, 0x1f, UR4 ;  /* 0x0000001f3f057899 */ /* 0x000fe20008011404 */
[----:B------:R-:W-:-:S03]  /*12d0*/  LEA.HI R3, R3, R0, RZ, 0x6 ;  /* 0x0000000003037211 */ /* 0x000fc600078f30ff */
[----:B------:R-:W-:Y:S01]  /*12e0*/  PLOP3.LUT P0, PT, PT, PT, UP0, 0x80, 0x0 ;  /* 0x000000000000781c */ /* 0x000fe20003f0f008 */
[----:B------:R-:W-:Y:S01]  /*12f0*/  ULEA.HI UR5, UR5, UR4, URZ, 0x6 ;  /* 0x0000000405057291 */ /* 0x000fe2000f8f303f */
[----:B------:R-:W-:-:S03]  /*1300*/  SHF.R.S32.HI R0, RZ, 0x6, R3 ;  /* 0x00000006ff007819 */ /* 0x000fc60000011403 */
[----:B------:R-:W-:-:S06]  /*1310*/  USHF.R.S32.HI UR5, URZ, 0x6, UR5 ;  /* 0x000000063f057899 */ /* 0x000fcc0008011405 */
[----:B------:R-:W-:Y:S02]  /*1320*/  VIMNMX R0, R0, UR5, PT ;  /* 0x0000000500007c48 */ /* 0x000fe4000bfe0100 */
[----:B------:R-:W-:Y:S05]  /*1330*/  @!P0 BRA `(.L_x_16) ;  /* 0x0000000000048947 */ /* 0x000fea0003800000 */
[----:B------:R-:W-:Y:S01]  /*1340*/  BPT.TRAP 0x1 ;  /* 0x000000040000795c */ /* 0x000fe20000300000 */
.L_x_16:
[----:B------:R-:W-:Y:S01]  /*1350*/  ULEA UR4, UR39, UR45, 0x3 ;  /* 0x0000002d27047291 */ /* 0x000fe2000f8e183f */
[----:B------:R-:W-:Y:S01]  /*1360*/  IMAD.U32 R3, RZ, RZ, UR38 ;  /* 0x00000026ff037e24 */ /* 0x000fe2000f8e00ff */
[----:B------:R-:W-:-:S04]  /*1370*/  UISETP.NE.AND UP0, UPT, UR46, 0x3, UPT ;  /* 0x000000032e00788c */ /* 0x000fc8000bf05270 */
[----:B------:R-:W-:Y:S02]  /*1380*/  SHF.L.U32 R3, R3, 0x1f, RZ ;  /* 0x0000001f03037819 */ /* 0x000fe400000006ff */
[----:B------:R-:W-:Y:S02]  /*1390*/  PLOP3.LUT P0, PT, PT, PT, UP0, 0x80, 0x0 ;  /* 0x000000000000781c */ /* 0x000fe40003f0f008 */
[----:B------:R-:W1:Y:S02]  /*13a0*/  SYNCS.PHASECHK.TRANS64.TRYWAIT P1, [UR4+0x12450], R3 ;  /* 0x01245003ff0075a7 */ /* 0x000e640008020144 */
[----:B-1----:R-:W-:Y:S09]  /*13b0*/  @!P1 BRA `(.L_x_17) ;  /* 0x0000007c00c89947 */ /* 0x002ff20003800000 */
.L_x_122:
[----:B------:R-:W-:Y:S05]  /*13c0*/  @!P0 BRA `(.L_x_18) ;  /* 0x0000000000048947 */ /* 0x000fea0003800000 */
[----:B------:R-:W-:Y:S01]  /*13d0*/  BPT.TRAP 0x1 ;  /* 0x000000040000795c */ /* 0x000fe20000300000 */
.L_x_18:
[----:B------:R-:W-:Y:S01]  /*13e0*/  ULEA UR22, UR37, UR45, 0x3 ;  /* 0x0000002d25167291 */ /* 0x000fe2000f8e183f */
[----:B-1----:R-:W-:Y:S01]  /*13f0*/  SHF.L.U32 R3, R22, 0x1f, RZ ;  /* 0x0000001f16037819 */ /* 0x002fe200000006ff */
[----:B------:R-:W-:Y:S01]  /*1400*/  UIADD3 UR23, UR45, 0x12490, URZ ;  /* 0x000124902d177890 */ /* 0x000fe2000fffe03f */
[----:B------:R-:W-:Y:S01]  /*1410*/  SHF.L.U32 R4, R88, 0x1f, RZ ;  /* 0x0000001f58047819 */ /* 0x000fe200000006ff */
[----:B------:R-:W-:Y:S02]  /*1420*/  ULEA UR4, UR49, 0xfffffff8, 0x3 ;  /* 0xfffffff831047891 */ /* 0x000fe4000f8e183f */
[----:B------:R-:W-:Y:S02]  /*1430*/  ULEA UR20, UR49, UR23, 0x3 ;  /* 0x0000001731147291 */ /* 0x000fe4000f8e183f */
[----:B------:R-:W-:Y:S01]  /*1440*/  ULOP3.LUT UR21, UR4, 0x8, URZ, 0xc, !UPT ;  /* 0x0000000804157892 */ /* 0x000fe2000f8e0c3f */
[----:B------:R-:W1:Y:S02]  /*1450*/  SYNCS.PHASECHK.TRANS64.TRYWAIT P1, [UR22+0x12400], R3 ;  /* 0x01240003ff0075a7 */ /* 0x000e640008020156 */
[----:B-1----:R-:W-:Y:S09]  /*1460*/  @!P1 BRA `(.L_x_19) ;  /* 0x0000007c00b49947 */ /* 0x002ff20003800000 */
.L_x_123:
[----:B------:R-:W2:Y:S02]  /*1470*/  SYNCS.PHASECHK.TRANS64.TRYWAIT P1, [UR20+-0x8], R4 ;  /* 0xfffff804ff0075a7 */ /* 0x000ea40008020154 */
[----:B--2---:R-:W-:Y:S05]  /*1480*/  @!P1 BRA `(.L_x_20) ;  /* 0x0000007c00c49947 */ /* 0x004fea0003800000 */
.L_x_124:
[----:B------:R-:W-:Y:S01]  /*1490*/  ULEA UR18, UR37, UR42, 0x9 ;  /* 0x0000002a25127291 */ /* 0x000fe2000f8e483f */
[----:B------:R-:W-:Y:S01]  /*14a0*/  WARPGROUP.ARRIVE ;  /* 0x00000000000079c5 */ /* 0x000fe20000000000 */
[----:B------:R-:W-:Y:S01]  /*14b0*/  ULEA UR16, UR39, UR43, 0x9 ;  /* 0x0000002b27107291 */ /* 0x000fe2000f8e483f */
[----:B-1----:R-:W-:Y:S01]  /*14c0*/  IMAD R3, R19, 0x40, R16 ;  /* 0x0000004013037824 */ /* 0x002fe200078e0210 */
[----:B------:R-:W-:Y:S01]  /*14d0*/  UMOV UR19, 0x40000040 ;  /* 0x4000004000137882 */ /* 0x000fe20000000000 */
[----:B------:R-:W-:Y:S01]  /*14e0*/  UMOV UR17, 0x40000040 ;  /* 0x4000004000117882 */ /* 0x000fe20000000000 */
[----:B------:R-:W-:Y:S01]  /*14f0*/  UIADD3 UR6, UR18, 0x2, URZ ;  /* 0x0000000212067890 */ /* 0x000fe2000fffe03f */
[C---:B------:R-:W-:Y:S01]  /*1500*/  IADD3 R4, R18.reuse, 0x8, RZ ;  /* 0x0000000812047810 */ /* 0x040fe20007ffe0ff */
[----:B------:R-:W-:Y:S01]  /*1510*/  UIADD3 UR4, UR16, 0x2, URZ ;  /* 0x0000000210047890 */ /* 0x000fe2000fffe03f */
[C---:B------:R-:W-:Y:S01]  /*1520*/  VIADD R5, R3.reuse, 0x8 ;  /* 0x0000000803057836 */ /* 0x040fe20000000000 */
[----:B------:R-:W-:Y:S01]  /*1530*/  UMOV UR7, 0x40000040 ;  /* 0x4000004000077882 */ /* 0x000fe20000000000 */
[----:B------:R-:W-:Y:S01]  /*1540*/  HGMMA.64x64x16.F32 R24, gdesc[UR16], RZ, !UPT, gsb0 ;  /* 0x00e00000101879f0 */ /* 0x000fe2000c0008ff */
[----:B------:R-:W-:Y:S01]  /*1550*/  UMOV UR5, 0x40000040 ;  /* 0x4000004000057882 */ /* 0x000fe20000000000 */
[----:B------:R-:W-:Y:S01]  /*1560*/  UIADD3 UR10, UR18, 0x4, URZ ;  /* 0x00000004120a7890 */ /* 0x000fe2000fffe03f */
[----:B------:R-:W-:Y:S01]  /*1570*/  ISETP.GE.AND P6, PT, R3, R4, PT ;  /* 0x000000040300720c */ /* 0x000fe20003fc6270 */
[----:B------:R-:W-:Y:S01]  /*1580*/  UIADD3 UR8, UR16, 0x4, URZ ;  /* 0x0000000410087890 */ /* 0x000fe2000fffe03f */
[C---:B------:R-:W-:Y:S01]  /*1590*/  VIADD R4, R18.reuse, 0x10 ;  /* 0x0000001012047836 */ /* 0x040fe20000000000 */
[----:B------:R-:W-:Y:S01]  /*15a0*/  UMOV UR11, 0x40000040 ;  /* 0x40000040000b7882 */ /* 0x000fe20000000000 */
[----:B------:R-:W-:Y:S01]  /*15b0*/  UMOV UR9, 0x40000040 ;  /* 0x4000004000097882 */ /* 0x000fe20000000000 */
[----:B------:R-:W-:Y:S01]  /*15c0*/  UIADD3 UR14, UR18, 0x6, URZ ;  /* 0x00000006120e7890 */ /* 0x000fe2000fffe03f */
[CC--:B------:R-:W-:Y:S01]  /*15d0*/  ISETP.GE.AND P1, PT, R5.reuse, R18.reuse, PT ;  /* 0x000000120500720c */ /* 0x0c0fe20003f26270 */
[----:B------:R-:W-:Y:S01]  /*15e0*/  UIADD3 UR12, UR16, 0x6, URZ ;  /* 0x00000006100c7890 */ /* 0x000fe2000fffe03f */
[----:B------:R-:W-:Y:S01]  /*15f0*/  ISETP.GT.AND P3, PT, R5, R18, PT ;  /* 0x000000120500720c */ /* 0x000fe20003f64270 */
[----:B------:R-:W-:Y:S01]  /*1600*/  UMOV UR15, 0x40000040 ;  /* 0x40000040000f7882 */ /* 0x000fe20000000000 */
[----:B------:R-:W-:Y:S01]  /*1610*/  UMOV UR13, 0x40000040 ;  /* 0x40000040000d7882 */ /* 0x000fe20000000000 */
[----:B------:R-:W-:Y:S01]  /*1620*/  ISETP.GE.AND P2, PT, R3, R4, PT ;  /* 0x000000040300720c */ /* 0x000fe20003f46270 */
[C---:B------:R-:W-:Y:S01]  /*1630*/  VIADD R6, R18.reuse, 0x9 ;  /* 0x0000000912067836 */ /* 0x040fe20000000000 */
[C---:B------:R-:W-:Y:S01]  /*1640*/  IADD3 R4, R18.reuse, 0x18, RZ ;  /* 0x0000001812047810 */ /* 0x040fe20007ffe0ff */
[----:B------:R-:W-:Y:S01]  /*1650*/  VIADD R8, R18, 0x11 ;  /* 0x0000001112087836 */ /* 0x000fe20000000000 */
[----:B------:R-:W-:-:S02]  /*1660*/  P2R R9, PR, RZ, 0x1 ;  /* 0x00000001ff097803 */ /* 0x000fc40000000000 */
[C---:B------:R-:W-:Y:S01]  /*1670*/  ISETP.GE.AND P5, PT, R3.reuse, R6, PT ;  /* 0x000000060300720c */ /* 0x040fe20003fa6270 */
[----:B------:R-:W-:Y:S01]  /*1680*/  VIADD R6, R18, 0x20 ;  /* 0x0000002012067836 */ /* 0x000fe20000000000 */
[----:B------:R-:W-:Y:S01]  /*1690*/  ISETP.GE.AND P4, PT, R3, R8, PT ;  /* 0x000000080300720c */ /* 0x000fe20003f86270 */
[----:B------:R-:W-:Y:S02]  /*16a0*/  WARPGROUP.DEPBAR.LE gsb0, 0x0 ;  /* 0x00008000000079c5 */ /* 0x000fe40000010000 */
[----:B------:R-:W-:-:S06]  /*16b0*/  WARPGROUP.ARRIVE ;  /* 0x00000000000079c5 */ /* 0x000fcc0000000000 */
[----:B------:R-:W-:Y:S01]  /*16c0*/  HGMMA.64x64x16.F32 R24, gdesc[UR4], R24, gsb0 ;  /* 0x00e00000041879f0 */ /* 0x000fe20008000818 */
[----:B------:R-:W-:Y:S02]  /*16d0*/  ULDC UR6, c[0x0][0x604] ;  /* 0x0001810000067ab9 */ /* 0x000fe40000000800 */
[----:B------:R-:W-:Y:S02]  /*16e0*/  WARPGROUP.DEPBAR.LE gsb0, 0x0 ;  /* 0x00008000000079c5 */ /* 0x000fe40000010000 */
[----:B------:R-:W-:-:S06]  /*16f0*/  WARPGROUP.ARRIVE ;  /* 0x00000000000079c5 */ /* 0x000fcc0000000000 */
[----:B------:R-:W-:Y:S03]  /*1700*/  HGMMA.64x64x16.F32 R24, gdesc[UR8], R24, gsb0 ;  /* 0x00e00000081879f0 */ /* 0x000fe60008000818 */
[----:B------:R-:W-:Y:S02]  /*1710*/  WARPGROUP.DEPBAR.LE gsb0, 0x0 ;  /* 0x00008000000079c5 */ /* 0x000fe40000010000 */
[----:B------:R-:W-:-:S06]  /*1720*/  WARPGROUP.ARRIVE ;  /* 0x00000000000079c5 */ /* 0x000fcc0000000000 */
[----:B------:R-:W-:Y:S03]  /*1730*/  HGMMA.64x64x16.F32 R24, gdesc[UR12], R24, gsb0 ;  /* 0x00e000000c1879f0 */ /* 0x000fe60008000818 */
[----:B------:R-:W-:Y:S02]  /*1740*/  WARPGROUP.DEPBAR.LE gsb0, 0x0 ;  /* 0x00008000000079c5 */ /* 0x000fe40000010000 */
[----:B------:R-:W-:Y:S02]  /*1750*/  FSEL R26, R26, -INF , P1 ;  /* 0xff8000001a1a7808 */ /* 0x000fe40000800000 */
[-C--:B------:R-:W-:Y:S02]  /*1760*/  ISETP.GE.AND P1, PT, R3, R18.reuse, PT ;  /* 0x000000120300720c */ /* 0x080fe40003f26270 */
[----:B------:R-:W-:Y:S02]  /*1770*/  FSEL R27, R27, -INF , P3 ;  /* 0xff8000001b1b7808 */ /* 0x000fe40001800000 */
[----:B------:R-:W-:-:S02]  /*1780*/  ISETP.GT.AND P3, PT, R3, R18, PT ;  /* 0x000000120300720c */ /* 0x000fc40003f64270 */
[----:B------:R-:W-:Y:S02]  /*1790*/  FSEL R24, R24, -INF , P1 ;  /* 0xff80000018187808 */ /* 0x000fe40000800000 */
[----:B------:R-:W-:Y:S02]  /*17a0*/  FSEL R30, R30, -INF , P1 ;  /* 0xff8000001e1e7808 */ /* 0x000fe40000800000 */
[----:B------:R-:W-:Y:S01]  /*17b0*/  ISETP.GE.AND P1, PT, R3, R4, PT ;  /* 0x000000040300720c */ /* 0x000fe20003f26270 */
[C---:B------:R-:W-:Y:S01]  /*17c0*/  VIADD R4, R18.reuse, 0x19 ;  /* 0x0000001912047836 */ /* 0x040fe20000000000 */
[----:B------:R-:W-:Y:S02]  /*17d0*/  FSEL R25, R25, -INF , P3 ;  /* 0xff80000019197808 */ /* 0x000fe40001800000 */
[----:B------:R-:W-:Y:S02]  /*17e0*/  FSEL R31, R31, -INF , P3 ;  /* 0xff8000001f1f7808 */ /* 0x000fe40001800000 */
[----:B------:R-:W-:Y:S01]  /*17f0*/  ISETP.GE.AND P3, PT, R3, R4, PT ;  /* 0x000000040300720c */ /* 0x000fe20003f66270 */
[----:B------:R-:W-:Y:S01]  /*1800*/  VIADD R4, R18, 0x21 ;  /* 0x0000002112047836 */ /* 0x000fe20000000000 */
[----:B------:R-:W-:-:S02]  /*1810*/  FSEL R28, R28, -INF , P6 ;  /* 0xff8000001c1c7808 */ /* 0x000fc40003000000 */
[----:B------:R-:W-:Y:S02]  /*1820*/  FMNMX R5, R24, R25, !PT ;  /* 0x0000001918057209 */ /* 0x000fe40007800000 */
[----:B------:R-:W-:Y:S02]  /*1830*/  FSEL R34, R34, -INF , P6 ;  /* 0xff80000022227808 */ /* 0x000fe40003000000 */
[----:B------:R-:W-:Y:S02]  /*1840*/  ISETP.GE.AND P6, PT, R3, R6, PT ;  /* 0x000000060300720c */ /* 0x000fe40003fc6270 */
[----:B------:R-:W-:Y:S02]  /*1850*/  FSEL R29, R29, -INF , P5 ;  /* 0xff8000001d1d7808 */ /* 0x000fe40002800000 */
[----:B------:R-:W-:Y:S02]  /*1860*/  FSEL R35, R35, -INF , P5 ;  /* 0xff80000023237808 */ /* 0x000fe40002800000 */
[----:B------:R-:W-:-:S02]  /*1870*/  FMNMX R6, R28, R5, !PT ;  /* 0x000000051c067209 */ /* 0x000fc40007800000 */
[----:B------:R-:W-:Y:S02]  /*1880*/  ISETP.GE.AND P5, PT, R3, R4, PT ;  /* 0x000000040300720c */ /* 0x000fe40003fa6270 */
[----:B------:R-:W-:Y:S02]  /*1890*/  IADD3 R4, R18, 0x28, RZ ;  /* 0x0000002812047810 */ /* 0x000fe40007ffe0ff */
[----:B------:R-:W-:Y:S02]  /*18a0*/  FSEL R32, R32, -INF , P2 ;  /* 0xff80000020207808 */ /* 0x000fe40001000000 */
[----:B------:R-:W-:Y:S02]  /*18b0*/  FMNMX R5, R29, R6, !PT ;  /* 0x000000061d057209 */ /* 0x000fe40007800000 */
[----:B------:R-:W-:Y:S02]  /*18c0*/  FSEL R38, R38, -INF , P2 ;  /* 0xff80000026267808 */ /* 0x000fe40001000000 */
[----:B------:R-:W-:Y:S01]  /*18d0*/  ISETP.GE.AND P2, PT, R3, R4, PT ;  /* 0x000000040300720c */ /* 0x000fe20003f46270 */
[----:B------:R-:W-:Y:S01]  /*18e0*/  VIADD R4, R18, 0x29 ;  /* 0x0000002912047836 */ /* 0x000fe20000000000 */
[----:B------:R-:W-:-:S02]  /*18f0*/  FSEL R33, R33, -INF , P4 ;  /* 0xff80000021217808 */ /* 0x000fc40002000000 */
[----:B------:R-:W-:Y:S02]  /*1900*/  FMNMX R6, R32, R5, !PT ;  /* 0x0000000520067209 */ /* 0x000fe40007800000 */
[----:B------:R-:W-:Y:S02]  /*1910*/  FSEL R39, R39, -INF , P4 ;  /* 0xff80000027277808 */ /* 0x000fe40002000000 */
[----:B------:R-:W-:Y:S01]  /*1920*/  ISETP.GE.AND P4, PT, R3, R4, PT ;  /* 0x000000040300720c */ /* 0x000fe20003f86270 */
[----:B------:R-:W-:Y:S01]  /*1930*/  VIADD R4, R18, 0x30 ;  /* 0x0000003012047836 */ /* 0x000fe20000000000 */
[----:B------:R-:W-:Y:S02]  /*1940*/  FSEL R36, R36, -INF , P1 ;  /* 0xff80000024247808 */ /* 0x000fe40000800000 */
[----:B------:R-:W-:Y:S02]  /*1950*/  FMNMX R5, R33, R6, !PT ;  /* 0x0000000621057209 */ /* 0x000fe40007800000 */
        /* <DEDUP_REMOVED lines=8> */
[----:B------:R-:W-:Y:S02]  /*19e0*/  ISETP.GE.AND P3, PT, R3, R4, PT ;  /* 0x000000040300720c */ /* 0x000fe40003f66270 */
[----:B------:R-:W-:Y:S02]  /*19f0*/  FSEL R41, R41, -INF , P5 ;  /* 0xff80000029297808 */ /* 0x000fe40002800000 */
[----:B------:R-:W-:Y:S02]  /*1a00*/  FMNMX R6, R40, R5, !PT ;  /* 0x0000000528067209 */ /* 0x000fe40007800000 */
[----:B------:R-:W-:Y:S02]  /*1a10*/  IADD3 R4, R18, 0x39, RZ ;  /* 0x0000003912047810 */ /* 0x000fe40007ffe0ff */
[----:B------:R-:W-:Y:S02]  /*1a20*/  FSEL R44, R44, -INF , P2 ;  /* 0xff8000002c2c7808 */ /* 0x000fe40001000000 */
[----:B------:R-:W-:-:S02]  /*1a30*/  FSEL R52, R52, -INF , P3 ;  /* 0xff80000034347808 */ /* 0x000fc40001800000 */
[----:B------:R-:W-:Y:S02]  /*1a40*/  FMNMX R5, R41, R6, !PT ;  /* 0x0000000629057209 */ /* 0x000fe40007800000 */
[----:B------:R-:W-:Y:S01]  /*1a50*/  ISETP.GE.AND P3, PT, R3, R4, PT ;  /* 0x000000040300720c */ /* 0x000fe20003f66270 */
[----:B------:R-:W-:Y:S01]  /*1a60*/  VIADD R4, R18, 0x31 ;  /* 0x0000003112047836 */ /* 0x000fe20000000000 */
[----:B------:R-:W-:Y:S02]  /*1a70*/  FSEL R45, R45, -INF , P4 ;  /* 0xff8000002d2d7808 */ /* 0x000fe40002000000 */
[----:B------:R-:W-:Y:S02]  /*1a80*/  FMNMX R6, R44, R5, !PT ;  /* 0x000000052c067209 */ /* 0x000fe40007800000 */
[----:B------:R-:W-:Y:S02]  /*1a90*/  FSEL R53, R53, -INF , P3 ;  /* 0xff80000035357808 */ /* 0x000fe40001800000 */
[----:B------:R-:W-:-:S02]  /*1aa0*/  ISETP.GE.AND P3, PT, R3, R4, PT ;  /* 0x000000040300720c */ /* 0x000fc40003f66270 */
[----:B------:R-:W-:Y:S02]  /*1ab0*/  FSEL R48, R48, -INF , P1 ;  /* 0xff80000030307808 */ /* 0x000fe40000800000 */
[----:B------:R-:W-:Y:S02]  /*1ac0*/  FMNMX R3, R45, R6, !PT ;  /* 0x000000062d037209 */ /* 0x000fe40007800000 */
[----:B------:R-:W-:Y:S02]  /*1ad0*/  FSEL R49, R49, -INF , P3 ;  /* 0xff80000031317808 */ /* 0x000fe40001800000 */
[----:B------:R-:W-:Y:S02]  /*1ae0*/  FMNMX R4, R48, R3, !PT ;  /* 0x0000000330047209 */ /* 0x000fe40007800000 */
[----:B------:R-:W-:Y:S02]  /*1af0*/  FSEL R46, R46, -INF , P6 ;  /* 0xff8000002e2e7808 */ /* 0x000fe40003000000 */
[----:B------:R-:W-:-:S02]  /*1b00*/  FMNMX R3, R49, R4, !PT ;  /* 0x0000000431037209 */ /* 0x000fc40007800000 */
[----:B------:R-:W-:Y:S02]  /*1b10*/  FSEL R47, R47, -INF , P5 ;  /* 0xff8000002f2f7808 */ /* 0x000fe40002800000 */
[----:B------:R-:W-:Y:S02]  /*1b20*/  FMNMX R4, R52, R3, !PT ;  /* 0x0000000334047209 */ /* 0x000fe40007800000 */
[----:B------:R-:W-:Y:S02]  /*1b30*/  FMNMX R3, R26, R27, !PT ;  /* 0x0000001b1a037209 */ /* 0x000fe40007800000 */
[----:B------:R-:W-:Y:S02]  /*1b40*/  FMNMX R5, R53, R4, !PT ;  /* 0x0000000435057209 */ /* 0x000fe40007800000 */
[----:B------:R-:W-:Y:S02]  /*1b50*/  FMNMX R6, R30, R3, !PT ;  /* 0x000000031e067209 */ /* 0x000fe40007800000 */
[----:B------:R-:W-:Y:S01]  /*1b60*/  FSEL R50, R50, -INF , P2 ;  /* 0xff80000032327808 */ /* 0x000fe20001000000 */
[----:B------:R-:W1:Y:S01]  /*1b70*/  SHFL.BFLY PT, R4, R5, 0x1, 0x1f ;  /* 0x0c201f0005047f89 */ /* 0x000e6200000e0000 */
[----:B------:R-:W-:-:S02]  /*1b80*/  FMNMX R3, R31, R6, !PT ;  /* 0x000000061f037209 */ /* 0x000fc40007800000 */
[----:B------:R-:W-:Y:S02]  /*1b90*/  FSEL R51, R51, -INF , P4 ;  /* 0xff80000033337808 */ /* 0x000fe40002000000 */
[----:B------:R-:W-:Y:S02]  /*1ba0*/  FMNMX R6, R34, R3, !PT ;  /* 0x0000000322067209 */ /* 0x000fe40007800000 */
[----:B------:R-:W-:Y:S02]  /*1bb0*/  FSEL R54, R54, -INF , P1 ;  /* 0xff80000036367808 */ /* 0x000fe40000800000 */
[----:B------:R-:W-:Y:S02]  /*1bc0*/  FMNMX R3, R35, R6, !PT ;  /* 0x0000000623037209 */ /* 0x000fe40007800000 */
[----:B------:R-:W-:Y:S02]  /*1bd0*/  FSEL R55, R55, -INF , P3 ;  /* 0xff80000037377808 */ /* 0x000fe40001800000 */
[----:B------:R-:W-:-:S04]  /*1be0*/  FMNMX R6, R38, R3, !PT ;  /* 0x0000000326067209 */ /* 0x000fc80007800000 */
[----:B------:R-:W-:-:S04]  /*1bf0*/  FMNMX R3, R39, R6, !PT ;  /* 0x0000000627037209 */ /* 0x000fc80007800000 */
[----:B------:R-:W-:Y:S02]  /*1c00*/  FMNMX R6, R42, R3, !PT ;  /* 0x000000032a067209 */ /* 0x000fe40007800000 */
[----:B-1----:R-:W-:Y:S02]  /*1c10*/  FMNMX R7, R5, R4, !PT ;  /* 0x0000000405077209 */ /* 0x002fe40007800000 */
[----:B------:R-:W-:-:S03]  /*1c20*/  FMNMX R3, R43, R6, !PT ;  /* 0x000000062b037209 */ /* 0x000fc60007800000 */
[----:B------:R-:W1:Y:S01]  /*1c30*/  SHFL.BFLY PT, R4, R7, 0x2, 0x1f ;  /* 0x0c401f0007047f89 */ /* 0x000e6200000e0000 */
[----:B------:R-:W-:-:S04]  /*1c40*/  FMNMX R6, R46, R3, !PT ;  /* 0x000000032e067209 */ /* 0x000fc80007800000 */
[----:B------:R-:W-:-:S04]  /*1c50*/  FMNMX R3, R47, R6, !PT ;  /* 0x000000062f037209 */ /* 0x000fc80007800000 */
[----:B------:R-:W-:-:S04]  /*1c60*/  FMNMX R6, R50, R3, !PT ;  /* 0x0000000332067209 */ /* 0x000fc80007800000 */
[----:B------:R-:W-:-:S04]  /*1c70*/  FMNMX R3, R51, R6, !PT ;  /* 0x0000000633037209 */ /* 0x000fc80007800000 */
[----:B------:R-:W-:-:S04]  /*1c80*/  FMNMX R6, R54, R3, !PT ;  /* 0x0000000336067209 */ /* 0x000fc80007800000 */
[----:B------:R-:W-:Y:S02]  /*1c90*/  FMNMX R6, R55, R6, !PT ;  /* 0x0000000637067209 */ /* 0x000fe40007800000 */
[----:B-1----:R-:W-:-:S03]  /*1ca0*/  FMNMX R4, R7, R4, !PT ;  /* 0x0000000407047209 */ /* 0x002fc60007800000 */
[----:B------:R-:W1:Y:S01]  /*1cb0*/  SHFL.BFLY PT, R3, R6, 0x1, 0x1f ;  /* 0x0c201f0006037f89 */ /* 0x000e6200000e0000 */
[----:B------:R-:W-:-:S04]  /*1cc0*/  FSETP.NEU.AND P0, PT, R4, -INF , PT ;  /* 0xff8000000400780b */ /* 0x000fc80003f0d000 */
[----:B------:R-:W-:Y:S02]  /*1cd0*/  FSEL R8, R4, RZ, P0 ;  /* 0x000000ff04087208 */ /* 0x000fe40000000000 */
[----:B------:R-:W-:-:S03]  /*1ce0*/  ISETP.NE.AND P0, PT, R9, RZ, PT ;  /* 0x000000ff0900720c */ /* 0x000fc60003f05270 */
[----:B------:R-:W-:-:S04]  /*1cf0*/  FMUL R8, R8, UR6 ;  /* 0x0000000608087c20 */ /* 0x000fc80008400000 */
[--C-:B------:R-:W-:Y:S01]  /*1d00*/  FFMA R24, R24, UR6, -R8.reuse ;  /* 0x0000000618187c23 */ /* 0x100fe20008000808 */
[--C-:B------:R-:W-:Y:S01]  /*1d10*/  FFMA R25, R25, UR6, -R8.reuse ;  /* 0x0000000619197c23 */ /* 0x100fe20008000808 */
[--C-:B------:R-:W-:Y:S01]  /*1d20*/  FFMA R36, R36, UR6, -R8.reuse ;  /* 0x0000000624247c23 */ /* 0x100fe20008000808 */
[--C-:B------:R-:W-:Y:S01]  /*1d30*/  FFMA R29, R29, UR6, -R8.reuse ;  /* 0x000000061d1d7c23 */ /* 0x100fe20008000808 */
[--C-:B------:R-:W-:Y:S01]  /*1d40*/  FFMA R32, R32, UR6, -R8.reuse ;  /* 0x0000000620207c23 */ /* 0x100fe20008000808 */
[----:B------:R-:W-:Y:S01]  /*1d50*/  FSETP.GEU.AND P5, PT, R24, -126, PT ;  /* 0xc2fc00001800780b */ /* 0x000fe20003fae000 */
[--C-:B------:R-:W-:Y:S01]  /*1d60*/  FFMA R33, R33, UR6, -R8.reuse ;  /* 0x0000000621217c23 */ /* 0x100fe20008000808 */
[----:B------:R-:W-:Y:S01]  /*1d70*/  FSETP.GEU.AND P2, PT, R25, -126, PT ;  /* 0xc2fc00001900780b */ /* 0x000fe20003f4e000 */
[--C-:B------:R-:W-:Y:S01]  /*1d80*/  FFMA R37, R37, UR6, -R8.reuse ;  /* 0x0000000625257c23 */ /* 0x100fe20008000808 */
[--C-:B------:R-:W-:Y:S01]  /*1d90*/  FFMA R28, R28, UR6, -R8.reuse ;  /* 0x000000061c1c7c23 */ /* 0x100fe20008000808 */
[----:B-1----:R-:W-:Y:S01]  /*1da0*/  FMNMX R3, R6, R3, !PT ;  /* 0x0000000306037209 */ /* 0x002fe20007800000 */
[--C-:B------:R-:W-:Y:S01]  /*1db0*/  FFMA R41, R41, UR6, -R8.reuse ;  /* 0x0000000629297c23 */ /* 0x100fe20008000808 */
[----:B------:R-:W-:Y:S01]  /*1dc0*/  FSETP.GEU.AND P4, PT, R29, -126, PT ;  /* 0xc2fc00001d00780b */ /* 0x000fe20003f8e000 */
[--C-:B------:R-:W-:Y:S01]  /*1dd0*/  FFMA R44, R44, UR6, -R8.reuse ;  /* 0x000000062c2c7c23 */ /* 0x100fe20008000808 */
[----:B------:R-:W-:Y:S01]  /*1de0*/  FSETP.GEU.AND P3, PT, R32, -126, PT ;  /* 0xc2fc00002000780b */ /* 0x000fe20003f6e000 */
[----:B------:R-:W1:Y:S01]  /*1df0*/  SHFL.BFLY PT, R6, R3, 0x2, 0x1f ;  /* 0x0c401f0003067f89 */ /* 0x000e6200000e0000 */
[----:B------:R-:W-:Y:S01]  /*1e00*/  FSETP.GEU.AND P1, PT, R33, -126, PT ;  /* 0xc2fc00002100780b */ /* 0x000fe20003f2e000 */
[--C-:B------:R-:W-:Y:S01]  /*1e10*/  FFMA R45, R45, UR6, -R8.reuse ;  /* 0x000000062d2d7c23 */ /* 0x100fe20008000808 */
[----:B------:R-:W-:Y:S01]  /*1e20*/  @!P5 FMUL R24, R24, 0.5 ;  /* 0x3f0000001818d820 */ /* 0x000fe20000400000 */
[----:B------:R-:W-:Y:S01]  /*1e30*/  FSETP.GEU.AND P6, PT, R28, -126, PT ;  /* 0xc2fc00001c00780b */ /* 0x000fe20003fce000 */
[----:B------:R-:W-:Y:S01]  /*1e40*/  @!P2 FMUL R25, R25, 0.5 ;  /* 0x3f0000001919a820 */ /* 0x000fe20000400000 */
[--C-:B------:R-:W-:Y:S01]  /*1e50*/  FFMA R48, R48, UR6, -R8.reuse ;  /* 0x0000000630307c23 */ /* 0x100fe20008000808 */
[--C-:B------:R-:W-:Y:S01]  /*1e60*/  FFMA R49, R49, UR6, -R8.reuse ;  /* 0x0000000631317c23 */ /* 0x100fe20008000808 */
[--C-:B------:R-:W-:Y:S01]  /*1e70*/  FFMA R40, R40, UR6, -R8.reuse ;  /* 0x0000000628287c23 */ /* 0x100fe20008000808 */
[----:B------:R-:W2:Y:S01]  /*1e80*/  MUFU.EX2 R24, R24 ;  /* 0x0000001800187308 */ /* 0x000ea20000000800 */
[----:B------:R-:W-:Y:S01]  /*1e90*/  @!P4 FMUL R29, R29, 0.5 ;  /* 0x3f0000001d1dc820 */ /* 0x000fe20000400000 */
[--C-:B------:R-:W-:Y:S01]  /*1ea0*/  FFMA R52, R52, UR6, -R8.reuse ;  /* 0x0000000634347c23 */ /* 0x100fe20008000808 */
[----:B------:R-:W-:Y:S01]  /*1eb0*/  @!P3 FMUL R32, R32, 0.5 ;  /* 0x3f0000002020b820 */ /* 0x000fe20000400000 */
[----:B------:R-:W-:Y:S01]  /*1ec0*/  FFMA R53, R53, UR6, -R8 ;  /* 0x0000000635357c23 */ /* 0x000fe20008000808 */
[----:B------:R-:W-:-:S03]  /*1ed0*/  @!P1 FMUL R33, R33, 0.5 ;  /* 0x3f00000021219820 */ /* 0x000fc60000400000 */
[----:B------:R-:W3:Y:S01]  /*1ee0*/  MUFU.EX2 R25, R25 ;  /* 0x0000001900197308 */ /* 0x000ee20000000800 */
[----:B------:R-:W-:Y:S01]  /*1ef0*/  @!P6 FMUL R28, R28, 0.5 ;  /* 0x3f0000001c1ce820 */ /* 0x000fe20000400000 */
[----:B-1----:R-:W-:-:S06]  /*1f00*/  FMNMX R5, R3, R6, !PT ;  /* 0x0000000603057209 */ /* 0x002fcc0007800000 */
[----:B------:R-:W1:Y:S01]  /*1f10*/  MUFU.EX2 R29, R29 ;  /* 0x0000001d001d7308 */ /* 0x000e620000000800 */
[----:B--2---:R-:W-:Y:S01]  /*1f20*/  @!P5 FMUL R24, R24, R24 ;  /* 0x000000181818d220 */ /* 0x004fe20000400000 */
[----:B------:R-:W-:-:S06]  /*1f30*/  FSETP.GEU.AND P5, PT, R36, -126, PT ;  /* 0xc2fc00002400780b */ /* 0x000fcc0003fae000 */
[----:B------:R-:W2:Y:S01]  /*1f40*/  MUFU.EX2 R32, R32 ;  /* 0x0000002000207308 */ /* 0x000ea20000000800 */
[----:B---3--:R-:W-:Y:S01]  /*1f50*/  @!P2 FMUL R25, R25, R25 ;  /* 0x000000191919a220 */ /* 0x008fe20000400000 */
[----:B------:R-:W-:-:S05]  /*1f60*/  FSETP.GEU.AND P2, PT, R37, -126, PT ;  /* 0xc2fc00002500780b */ /* 0x000fca0003f4e000 */
[----:B------:R-:W-:Y:S01]  /*1f70*/  @!P5 FMUL R36, R36, 0.5 ;  /* 0x3f0000002424d820 */ /* 0x000fe20000400000 */
[----:B------:R-:W3:Y:S01]  /*1f80*/  MUFU.EX2 R33, R33 ;  /* 0x0000002100217308 */ /* 0x000ee20000000800 */
[----:B-1----:R-:W-:Y:S01]  /*1f90*/  @!P4 FMUL R29, R29, R29 ;  /* 0x0000001d1d1dc220 */ /* 0x002fe20000400000 */
[----:B------:R-:W-:-:S05]  /*1fa0*/  FSETP.GEU.AND P4, PT, R41, -126, PT ;  /* 0xc2fc00002900780b */ /* 0x000fca0003f8e000 */
[----:B------:R-:W-:Y:S01]  /*1fb0*/  @!P2 FMUL R37, R37, 0.5 ;  /* 0x3f0000002525a820 */ /* 0x000fe20000400000 */
[----:B------:R-:W1:Y:S01]  /*1fc0*/  MUFU.EX2 R36, R36 ;  /* 0x0000002400247308 */ /* 0x000e620000000800 */
[----:B--2---:R-:W-:Y:S01]  /*1fd0*/  @!P3 FMUL R32, R32, R32 ;  /* 0x000000202020b220 */ /* 0x004fe20000400000 */
[----:B------:R-:W-:-:S05]  /*1fe0*/  FSETP.GEU.AND P3, PT, R44, -126, PT ;  /* 0xc2fc00002c00780b */ /* 0x000fca0003f6e000 */
[----:B------:R-:W-:Y:S01]  /*1ff0*/  @!P4 FMUL R41, R41, 0.5 ;  /* 0x3f0000002929c820 */ /* 0x000fe20000400000 */
[----:B------:R-:W2:Y:S01]  /*2000*/  MUFU.EX2 R37, R37 ;  /* 0x0000002500257308 */ /* 0x000ea20000000800 */
[----:B---3--:R-:W-:Y:S01]  /*2010*/  @!P1 FMUL R33, R33, R33 ;  /* 0x0000002121219220 */ /* 0x008fe20000400000 */
[----:B------:R-:W-:-:S05]  /*2020*/  FSETP.GEU.AND P1, PT, R45, -126, PT ;  /* 0xc2fc00002d00780b */ /* 0x000fca0003f2e000 */
[----:B------:R-:W-:Y:S01]  /*2030*/  @!P3 FMUL R44, R44, 0.5 ;  /* 0x3f0000002c2cb820 */ /* 0x000fe20000400000 */
[----:B------:R-:W3:Y:S01]  /*2040*/  MUFU.EX2 R28, R28 ;  /* 0x0000001c001c7308 */ /* 0x000ee20000000800 */
[----:B-1----:R-:W-:Y:S01]  /*2050*/  @!P5 FMUL R36, R36, R36 ;  /* 0x000000242424d220 */ /* 0x002fe20000400000 */
[----:B------:R-:W-:-:S04]  /*2060*/  FSETP.NEU.AND P5, PT, R5, -INF , PT ;  /* 0xff8000000500780b */ /* 0x000fc80003fad000 */
[----:B------:R-:W-:Y:S01]  /*2070*/  FSEL R3, R5, RZ, P5 ;  /* 0x000000ff05037208 */ /* 0x000fe20002800000 */
[----:B------:R-:W-:Y:S01]  /*2080*/  @!P1 FMUL R45, R45, 0.5 ;  /* 0x3f0000002d2d9820 */ /* 0x000fe20000400000 */
[----:B------:R-:W-:Y:S01]  /*2090*/  FSETP.GEU.AND P5, PT, R49, -126, PT ;  /* 0xc2fc00003100780b */ /* 0x000fe20003fae000 */
[----:B--2---:R-:W-:Y:S01]  /*20a0*/  @!P2 FMUL R37, R37, R37 ;  /* 0x000000252525a220 */ /* 0x004fe20000400000 */
[----:B------:R-:W-:Y:S01]  /*20b0*/  FSETP.GEU.AND P2, PT, R48, -126, PT ;  /* 0xc2fc00003000780b */ /* 0x000fe20003f4e000 */
[----:B------:R-:W1:Y:S01]  /*20c0*/  MUFU.EX2 R10, R41 ;  /* 0x00000029000a7308 */ /* 0x000e620000000800 */
[----:B------:R-:W-:-:S04]  /*20d0*/  FMUL R3, R3, UR6 ;  /* 0x0000000603037c20 */ /* 0x000fc80008400000 */
[--C-:B------:R-:W-:Y:S01]  /*20e0*/  FFMA R26, R26, UR6, -R3.reuse ;  /* 0x000000061a1a7c23 */ /* 0x100fe20008000803 */
[----:B---3--:R-:W-:Y:S01]  /*20f0*/  @!P6 FMUL R28, R28, R28 ;  /* 0x0000001c1c1ce220 */ /* 0x008fe20000400000 */
[----:B------:R-:W-:Y:S01]  /*2100*/  FSETP.GEU.AND P6, PT, R40, -126, PT ;  /* 0xc2fc00002800780b */ /* 0x000fe20003fce000 */
[----:B------:R-:W2:Y:S01]  /*2110*/  MUFU.EX2 R9, R44 ;  /* 0x0000002c00097308 */ /* 0x000ea20000000800 */
[--C-:B------:R-:W-:Y:S01]  /*2120*/  FFMA R27, R27, UR6, -R3.reuse ;  /* 0x000000061b1b7c23 */ /* 0x100fe20008000803 */
[----:B------:R-:W-:Y:S01]  /*2130*/  @!P5 FMUL R49, R49, 0.5 ;  /* 0x3f0000003131d820 */ /* 0x000fe20000400000 */
[--C-:B------:R-:W-:Y:S01]  /*2140*/  FFMA R30, R30, UR6, -R3.reuse ;  /* 0x000000061e1e7c23 */ /* 0x100fe20008000803 */
[----:B------:R-:W-:Y:S01]  /*2150*/  @!P2 FMUL R48, R48, 0.5 ;  /* 0x3f0000003030a820 */ /* 0x000fe20000400000 */
[--C-:B------:R-:W-:Y:S01]  /*2160*/  FFMA R31, R31, UR6, -R3.reuse ;  /* 0x000000061f1f7c23 */ /* 0x100fe20008000803 */
[--C-:B------:R-:W-:Y:S01]  /*2170*/  FFMA R6, R35, UR6, -R3.reuse ;  /* 0x0000000623067c23 */ /* 0x100fe20008000803 */
[--C-:B------:R-:W-:Y:S01]  /*2180*/  FFMA R38, R38, UR6, -R3.reuse ;  /* 0x0000000626267c23 */ /* 0x100fe20008000803 */
[----:B------:R-:W3:Y:S01]  /*2190*/  MUFU.EX2 R12, R45 ;  /* 0x0000002d000c7308 */ /* 0x000ee20000000800 */
[----:B-1----:R-:W-:Y:S01]  /*21a0*/  @!P4 FMUL R10, R10, R10 ;  /* 0x0000000a0a0ac220 */ /* 0x002fe20000400000 */
[----:B------:R-:W-:Y:S01]  /*21b0*/  FSETP.GEU.AND P4, PT, R53, -126, PT ;  /* 0xc2fc00003500780b */ /* 0x000fe20003f8e000 */
[--C-:B------:R-:W-:Y:S01]  /*21c0*/  FFMA R39, R39, UR6, -R3.reuse ;  /* 0x0000000627277c23 */ /* 0x100fe20008000803 */
[----:B------:R-:W-:Y:S01]  /*21d0*/  @!P6 FMUL R40, R40, 0.5 ;  /* 0x3f0000002828e820 */ /* 0x000fe20000400000 */
[--C-:B------:R-:W-:Y:S01]  /*21e0*/  FFMA R43, R43, UR6, -R3.reuse ;  /* 0x000000062b2b7c23 */ /* 0x100fe20008000803 */
[--C-:B------:R-:W-:Y:S01]  /*21f0*/  FFMA R34, R34, UR6, -R3.reuse ;  /* 0x0000000622227c23 */ /* 0x100fe20008000803 */
[--C-:B------:R-:W-:Y:S01]  /*2200*/  FFMA R47, R47, UR6, -R3.reuse ;  /* 0x000000062f2f7c23 */ /* 0x100fe20008000803 */
[----:B------:R-:W1:Y:S01]  /*2210*/  MUFU.EX2 R11, R48 ;  /* 0x00000030000b7308 */ /* 0x000e620000000800 */
[----:B--2---:R-:W-:Y:S01]  /*2220*/  @!P3 FMUL R9, R9, R9 ;  /* 0x000000090909b220 */ /* 0x004fe20000400000 */
[----:B------:R-:W-:Y:S01]  /*2230*/  FSETP.GEU.AND P3, PT, R26, -126, PT ;  /* 0xc2fc00001a00780b */ /* 0x000fe20003f6e000 */
[--C-:B------:R-:W-:Y:S01]  /*2240*/  FFMA R50, R50, UR6, -R3.reuse ;  /* 0x0000000632327c23 */ /* 0x100fe20008000803 */
[--C-:B------:R-:W-:Y:S01]  /*2250*/  FFMA R51, R51, UR6, -R3.reuse ;  /* 0x0000000633337c23 */ /* 0x100fe20008000803 */
[----:B------:R-:W-:-:S02]  /*2260*/  FFMA R54, R54, UR6, -R3 ;  /* 0x0000000636367c23 */ /* 0x000fc40008000803 */
[----:B------:R-:W-:Y:S01]  /*2270*/  @!P4 FMUL R53, R53, 0.5 ;  /* 0x3f0000003535c820 */ /* 0x000fe20000400000 */
[----:B------:R-:W2:Y:S01]  /*2280*/  MUFU.EX2 R8, R49 ;  /* 0x0000003100087308 */ /* 0x000ea20000000800 */
[----:B---3--:R-:W-:Y:S01]  /*2290*/  @!P1 FMUL R12, R12, R12 ;  /* 0x0000000c0c0c9220 */ /* 0x008fe20000400000 */
[----:B------:R-:W-:-:S05]  /*22a0*/  FSETP.GEU.AND P1, PT, R27, -126, PT ;  /* 0xc2fc00001b00780b */ /* 0x000fca0003f2e000 */
[----:B------:R-:W-:Y:S01]  /*22b0*/  @!P3 FMUL R26, R26, 0.5 ;  /* 0x3f0000001a1ab820 */ /* 0x000fe20000400000 */
[----:B------:R-:W3:Y:S01]  /*22c0*/  MUFU.EX2 R7, R40 ;  /* 0x0000002800077308 */ /* 0x000ee20000000800 */
[----:B-1----:R-:W-:Y:S01]  /*22d0*/  @!P2 FMUL R11, R11, R11 ;  /* 0x0000000b0b0ba220 */ /* 0x002fe20000400000 */
[----:B------:R-:W-:-:S03]  /*22e0*/  FSETP.GEU.AND P2, PT, R30, -126, PT ;  /* 0xc2fc00001e00780b */ /* 0x000fc60003f4e000 */
[----:B------:R-:W-:Y:S02]  /*22f0*/  FADD R41, R32, R11 ;  /* 0x0000000b20297221 */ /* 0x000fe40000000000 */
[----:B------:R-:W-:Y:S01]  /*2300*/  @!P1 FMUL R27, R27, 0.5 ;  /* 0x3f0000001b1b9820 */ /* 0x000fe20000400000 */
[----:B------:R-:W1:Y:S01]  /*2310*/  MUFU.EX2 R14, R53 ;  /* 0x00000035000e7308 */ /* 0x000e620000000800 */
[----:B--2---:R-:W-:Y:S01]  /*2320*/  @!P5 FMUL R8, R8, R8 ;  /* 0x000000080808d220 */ /* 0x004fe20000400000 */
[----:B------:R-:W-:-:S03]  /*2330*/  FSETP.GEU.AND P5, PT, R31, -126, PT ;  /* 0xc2fc00001f00780b */ /* 0x000fc60003fae000 */
[----:B------:R-:W-:Y:S02]  /*2340*/  FADD R45, R33, R8 ;  /* 0x00000008212d7221 */ /* 0x000fe40000000000 */
[----:B------:R-:W-:Y:S01]  /*2350*/  @!P2 FMUL R30, R30, 0.5 ;  /* 0x3f0000001e1ea820 */ /* 0x000fe20000400000 */
[----:B------:R2:W4:Y:S01]  /*2360*/  MUFU.EX2 R15, R26 ;  /* 0x0000001a000f7308 */ /* 0x0005220000000800 */
[----:B---3--:R-:W-:Y:S01]  /*2370*/  @!P6 FMUL R7, R7, R7 ;  /* 0x000000070707e220 */ /* 0x008fe20000400000 */
[----:B------:R-:W-:-:S05]  /*2380*/  FSETP.GEU.AND P6, PT, R52, -126, PT ;  /* 0xc2fc00003400780b */ /* 0x000fca0003fce000 */
[----:B------:R-:W-:Y:S01]  /*2390*/  @!P5 FMUL R31, R31, 0.5 ;  /* 0x3f0000001f1fd820 */ /* 0x000fe20000400000 */
[----:B------:R3:W5:Y:S01]  /*23a0*/  MUFU.EX2 R20, R27 ;  /* 0x0000001b00147308 */ /* 0x0007620000000800 */
[----:B--2---:R-:W-:Y:S01]  /*23b0*/  FFMA R26, R42, UR6, -R3 ;  /* 0x000000062a1a7c23 */ /* 0x004fe20008000803 */
[----:B-1----:R-:W-:Y:S01]  /*23c0*/  @!P4 FMUL R14, R14, R14 ;  /* 0x0000000e0e0ec220 */ /* 0x002fe20000400000 */
[----:B------:R-:W-:-:S03]  /*23d0*/  FSETP.GEU.AND P4, PT, R6, -126, PT ;  /* 0xc2fc00000600780b */ /* 0x000fc60003f8e000 */
[----:B------:R-:W-:Y:S01]  /*23e0*/  FADD R49, R37, R14 ;  /* 0x0000000e25317221 */ /* 0x000fe20000000000 */
[----:B------:R-:W-:Y:S01]  /*23f0*/  @!P6 FMUL R52, R52, 0.5 ;  /* 0x3f0000003434e820 */ /* 0x000fe20000400000 */
[----:B------:R1:W2:Y:S01]  /*2400*/  MUFU.EX2 R21, R30 ;  /* 0x0000001e00157308 */ /* 0x0002a20000000800 */
[----:B----4-:R-:W-:Y:S01]  /*2410*/  @!P3 FMUL R15, R15, R15 ;  /* 0x0000000f0f0fb220 */ /* 0x010fe20000400000 */
[----:B------:R-:W-:Y:S01]  /*2420*/  FSETP.GEU.AND P3, PT, R38, -126, PT ;  /* 0xc2fc00002600780b */ /* 0x000fe20003f6e000 */
[--C-:B---3--:R-:W-:Y:S01]  /*2430*/  FFMA R27, R46, UR6, -R3.reuse ;  /* 0x000000062e1b7c23 */ /* 0x108fe20008000803 */
[----:B------:R-:W-:-:S04]  /*2440*/  FFMA R3, R55, UR6, -R3 ;  /* 0x0000000637037c23 */ /* 0x000fc80008000803 */
[----:B------:R-:W3:Y:S01]  /*2450*/  MUFU.EX2 R40, R31 ;  /* 0x0000001f00287308 */ /* 0x000ee20000000800 */
[----:B-----5:R-:W-:Y:S01]  /*2460*/  @!P1 FMUL R20, R20, R20 ;  /* 0x0000001414149220 */ /* 0x020fe20000400000 */
[----:B------:R-:W-:Y:S01]  /*2470*/  FSETP.GEU.AND P1, PT, R39, -126, PT ;  /* 0xc2fc00002700780b */ /* 0x000fe20003f2e000 */
[----:B------:R-:W-:Y:S01]  /*2480*/  @!P4 FMUL R6, R6, 0.5 ;  /* 0x3f0000000606c820 */ /* 0x000fe20000400000 */
[----:B-1----:R-:W-:-:S03]  /*2490*/  FADD R30, R29, R12 ;  /* 0x0000000c1d1e7221 */ /* 0x002fc60000000000 */
[----:B------:R-:W-:Y:S01]  /*24a0*/  @!P3 FMUL R38, R38, 0.5 ;  /* 0x3f0000002626b820 */ /* 0x000fe20000400000 */
[----:B------:R-:W1:Y:S01]  /*24b0*/  MUFU.EX2 R13, R52 ;  /* 0x00000034000d7308 */ /* 0x000e620000000800 */
[----:B--2---:R-:W-:Y:S01]  /*24c0*/  @!P2 FMUL R21, R21, R21 ;  /* 0x000000151515a220 */ /* 0x004fe20000400000 */
[----:B------:R-:W-:Y:S01]  /*24d0*/  FSETP.GEU.AND P2, PT, R26, -126, PT ;  /* 0xc2fc00001a00780b */ /* 0x000fe20003f4e000 */
[----:B------:R-:W-:-:S04]  /*24e0*/  FADD R49, R30, R49 ;  /* 0x000000311e317221 */ /* 0x000fc80000000000 */
[----:B------:R-:W-:Y:S01]  /*24f0*/  @!P1 FMUL R39, R39, 0.5 ;  /* 0x3f00000027279820 */ /* 0x000fe20000400000 */
[----:B------:R2:W4:Y:S01]  /*2500*/  MUFU.EX2 R42, R6 ;  /* 0x00000006002a7308 */ /* 0x0005220000000800 */
[----:B---3--:R-:W-:Y:S01]  /*2510*/  @!P5 FMUL R40, R40, R40 ;  /* 0x000000282828d220 */ /* 0x008fe20000400000 */
[----:B------:R-:W-:-:S05]  /*2520*/  FSETP.GEU.AND P5, PT, R43, -126, PT ;  /* 0xc2fc00002b00780b */ /* 0x000fca0003fae000 */
[----:B------:R-:W-:Y:S01]  /*2530*/  @!P2 FMUL R26, R26, 0.5 ;  /* 0x3f0000001a1aa820 */ /* 0x000fe20000400000 */
[----:B------:R-:W3:Y:S01]  /*2540*/  MUFU.EX2 R31, R38 ;  /* 0x00000026001f7308 */ /* 0x000ee20000000800 */
[----:B-1----:R-:W-:Y:S01]  /*2550*/  @!P6 FMUL R13, R13, R13 ;  /* 0x0000000d0d0de220 */ /* 0x002fe20000400000 */
[----:B------:R-:W-:Y:S01]  /*2560*/  FSETP.GEU.AND P6, PT, R34, -126, PT ;  /* 0xc2fc00002200780b */ /* 0x000fe20003fce000 */
[----:B--2---:R-:W-:Y:S01]  /*2570*/  FADD R6, R24, R7 ;  /* 0x0000000718067221 */ /* 0x004fe20000000000 */
[----:B------:R-:W-:-:S03]  /*2580*/  F2FP.F16.F32.PACK_AB R24, R25, R24 ;  /* 0x000000181918723e */ /* 0x000fc600000000ff */
[----:B------:R-:W-:Y:S01]  /*2590*/  @!P5 FMUL R43, R43, 0.5 ;  /* 0x3f0000002b2bd820 */ /* 0x000fe20000400000 */
[----:B------:R-:W1:Y:S01]  /*25a0*/  MUFU.EX2 R44, R39 ;  /* 0x00000027002c7308 */ /* 0x000e620000000800 */
[----:B----4-:R-:W-:Y:S01]  /*25b0*/  @!P4 FMUL R42, R42, R42 ;  /* 0x0000002a2a2ac220 */ /* 0x010fe20000400000 */
[----:B------:R-:W-:Y:S01]  /*25c0*/  FSETP.GEU.AND P4, PT, R47, -126, PT ;  /* 0xc2fc00002f00780b */ /* 0x000fe20003f8e000 */
[----:B------:R-:W-:-:S04]  /*25d0*/  FADD R6, R6, R41 ;  /* 0x0000002906067221 */ /* 0x000fc80000000000 */
[----:B------:R-:W-:Y:S01]  /*25e0*/  @!P6 FMUL R34, R34, 0.5 ;  /* 0x3f0000002222e820 */ /* 0x000fe20000400000 */
[----:B------:R2:W4:Y:S01]  /*25f0*/  MUFU.EX2 R46, R26 ;  /* 0x0000001a002e7308 */ /* 0x0005220000000800 */
[----:B---3--:R-:W-:Y:S01]  /*2600*/  @!P3 FMUL R31, R31, R31 ;  /* 0x0000001f1f1fb220 */ /* 0x008fe20000400000 */
[----:B------:R-:W-:-:S05]  /*2610*/  FSETP.GEU.AND P3, PT, R50, -126, PT ;  /* 0xc2fc00003200780b */ /* 0x000fca0003f6e000 */
[----:B------:R-:W-:Y:S01]  /*2620*/  @!P4 FMUL R47, R47, 0.5 ;  /* 0x3f0000002f2fc820 */ /* 0x000fe20000400000 */
[----:B------:R3:W5:Y:S01]  /*2630*/  MUFU.EX2 R35, R34 ;  /* 0x0000002200237308 */ /* 0x0007620000000800 */
        /* <DEDUP_REMOVED lines=8> */
[----:B------:R-:W-:Y:S01]  /*26c0*/  FADD R26, R26, R45 ;  /* 0x0000002d1a1a7221 */ /* 0x000fe20000000000 */
[----:B---3--:R-:W-:-:S03]  /*26d0*/  FADD R34, R36, R13 ;  /* 0x0000000d24227221 */ /* 0x008fc60000000000 */
[----:B------:R-:W-:Y:S01]  /*26e0*/  @!P1 FMUL R51, R51, 0.5 ;  /* 0x3f00000033339820 */ /* 0x000fe20000400000 */
[----:B------:R-:W2:Y:S01]  /*26f0*/  MUFU.EX2 R47, R47 ;  /* 0x0000002f002f7308 */ /* 0x000ea20000000800 */
[----:B-----5:R-:W-:Y:S01]  /*2700*/  @!P6 FMUL R35, R35, R35 ;  /* 0x000000232323e220 */ /* 0x020fe20000400000 */
[----:B------:R-:W-:Y:S01]  /*2710*/  FSETP.GEU.AND P6, PT, R27, -126, PT ;  /* 0xc2fc00001b00780b */ /* 0x000fe20003fce000 */
[----:B------:R-:W-:Y:S01]  /*2720*/  FADD R49, R26, R49 ;  /* 0x000000311a317221 */ /* 0x000fe20000000000 */
[----:B------:R-:W-:Y:S01]  /*2730*/  IMAD.U32 R26, RZ, RZ, UR21 ;  /* 0x00000015ff1a7e24 */ /* 0x000fe2000f8e00ff */
[----:B------:R-:W-:Y:S02]  /*2740*/  UIADD3 UR21, UR37, 0x1, URZ ;  /* 0x0000000125157890 */ /* 0x000fe4000fffe03f */
[----:B------:R-:W-:Y:S01]  /*2750*/  @!P2 FMUL R54, R54, 0.5 ;  /* 0x3f0000003636a820 */ /* 0x000fe20000400000 */
[----:B------:R-:W3:Y:S01]  /*2760*/  MUFU.EX2 R50, R50 ;  /* 0x0000003200327308 */ /* 0x000ee20000000800 */
[----:B-1----:R-:W-:Y:S01]  /*2770*/  @!P5 FMUL R43, R43, R43 ;  /* 0x0000002b2b2bd220 */ /* 0x002fe20000400000 */
[----:B------:R-:W-:Y:S01]  /*2780*/  FSETP.GEU.AND P5, PT, R3, -126, PT ;  /* 0xc2fc00000300780b */ /* 0x000fe20003fae000 */
[----:B------:R-:W-:Y:S01]  /*2790*/  UISETP.NE.AND UP0, UPT, UR21, 0x5, UPT ;  /* 0x000000051500788c */ /* 0x000fe2000bf05270 */
[----:B------:R1:W-:Y:S01]  /*27a0*/  SYNCS.ARRIVE.TRANS64.A1T0 RZ, [R26+UR23], RZ ;  /* 0x000000ff1aff79a7 */ /* 0x0003e20008100017 */
[----:B------:R-:W-:-:S02]  /*27b0*/  FADD R30, R20, R43 ;  /* 0x0000002b141e7221 */ /* 0x000fc40000000000 */
[----:B------:R-:W-:Y:S01]  /*27c0*/  @!P6 FMUL R27, R27, 0.5 ;  /* 0x3f0000001b1be820 */ /* 0x000fe20000400000 */
[----:B------:R-:W4:Y:S01]  /*27d0*/  MUFU.EX2 R51, R51 ;  /* 0x0000003300337308 */ /* 0x000f220000000800 */
[----:B--2---:R-:W-:Y:S01]  /*27e0*/  @!P4 FMUL R47, R47, R47 ;  /* 0x0000002f2f2fc220 */ /* 0x004fe20000400000 */
[----:B------:R-:W-:Y:S02]  /*27f0*/  USEL UR6, URZ, 0x1, UP0 ;  /* 0x000000013f067887 */ /* 0x000fe40008000000 */
[----:B------:R-:W-:Y:S01]  /*2800*/  USEL UR21, UR21, URZ, UP0 ;  /* 0x0000003f15157287 */ /* 0x000fe20008000000 */
[----:B------:R-:W-:Y:S01]  /*2810*/  FADD R38, R40, R47 ;  /* 0x0000002f28267221 */ /* 0x000fe20000000000 */
[----:B-1----:R-:W-:Y:S01]  /*2820*/  F2FP.F16.F32.PACK_AB R26, R29, R28 ;  /* 0x0000001c1d1a723e */ /* 0x002fe200000000ff */
[----:B------:R-:W-:Y:S01]  /*2830*/  @!P5 FMUL R3, R3, 0.5 ;  /* 0x3f0000000303d820 */ /* 0x000fe20000400000 */
[----:B------:R1:W2:Y:S01]  /*2840*/  MUFU.EX2 R48, R27 ;  /* 0x0000001b00307308 */ /* 0x0002a20000000800 */
[----:B---3--:R-:W-:Y:S01]  /*2850*/  @!P3 FMUL R50, R50, R50 ;  /* 0x000000323232b220 */ /* 0x008fe20000400000 */
[----:B------:R-:W-:-:S02]  /*2860*/  LOP3.LUT R22, R22, UR6, RZ, 0x3c, !PT ;  /* 0x0000000616167c12 */ /* 0x000fc4000f8e3cff */
[----:B------:R-:W-:Y:S01]  /*2870*/  F2FP.F16.F32.PACK_AB R29, R42, R35 ;  /* 0x000000232a1d723e */ /* 0x000fe200000000ff */
[----:B------:R-:W-:-:S03]  /*2880*/  FADD R52, R35, R50 ;  /* 0x0000003223347221 */ /* 0x000fc60000000000 */
[----:B------:R-:W3:Y:S01]  /*2890*/  MUFU.EX2 R54, R54 ;  /* 0x0000003600367308 */ /* 0x000ee20000000800 */
[----:B-1----:R-:W-:Y:S01]  /*28a0*/  FADD R27, R28, R9 ;  /* 0x000000091c1b7221 */ /* 0x002fe20000000000 */
[----:B----4-:R-:W-:Y:S01]  /*28b0*/  @!P1 FMUL R51, R51, R51 ;  /* 0x0000003333339220 */ /* 0x010fe20000400000 */
[----:B------:R-:W-:Y:S02]  /*28c0*/  F2FP.F16.F32.PACK_AB R28, R33, R32 ;  /* 0x00000020211c723e */ /* 0x000fe400000000ff */
[----:B------:R-:W-:Y:S01]  /*28d0*/  FADD R27, R27, R34 ;  /* 0x000000221b1b7221 */ /* 0x000fe20000000000 */
[----:B------:R-:W-:Y:S01]  /*28e0*/  FADD R41, R42, R51 ;  /* 0x000000332a297221 */ /* 0x000fe20000000000 */
[----:B------:R-:W-:Y:S01]  /*28f0*/  F2FP.F16.F32.PACK_AB R32, R10, R7 ;  /* 0x000000070a20723e */ /* 0x000fe200000000ff */
[----:B------:R1:W4:Y:S01]  /*2900*/  MUFU.EX2 R39, R3 ;  /* 0x0000000300277308 */ /* 0x0003220000000800 */
[----:B--2---:R-:W-:Y:S01]  /*2910*/  @!P6 FMUL R48, R48, R48 ;  /* 0x000000303030e220 */ /* 0x004fe20000400000 */
[----:B------:R-:W-:Y:S01]  /*2920*/  FADD R30, R30, R41 ;  /* 0x000000291e1e7221 */ /* 0x000fe20000000000 */
[----:B------:R-:W-:Y:S01]  /*2930*/  FADD R6, R6, R27 ;  /* 0x0000001b06067221 */ /* 0x000fe20000000000 */
[----:B------:R-:W-:Y:S01]  /*2940*/  F2FP.F16.F32.PACK_AB R27, R40, R21 ;  /* 0x00000015281b723e */ /* 0x000fe200000000ff */
[----:B------:R-:W-:Y:S01]  /*2950*/  FADD R34, R21, R48 ;  /* 0x0000003015227221 */ /* 0x000fe20000000000 */
[----:B------:R-:W-:-:S02]  /*2960*/  F2FP.F16.F32.PACK_AB R33, R43, R46 ;  /* 0x0000002e2b21723e */ /* 0x000fc400000000ff */
[----:B------:R-:W-:Y:S01]  /*2970*/  F2FP.F16.F32.PACK_AB R35, R47, R48 ;  /* 0x000000302f23723e */ /* 0x000fe200000000ff */
[----:B---3--:R-:W-:Y:S01]  /*2980*/  @!P2 FMUL R54, R54, R54 ;  /* 0x000000363636a220 */ /* 0x008fe20000400000 */
[----:B-1----:R-:W-:-:S03]  /*2990*/  FADD R3, R15, R46 ;  /* 0x0000002e0f037221 */ /* 0x002fc60000000000 */
[----:B------:R-:W-:Y:S01]  /*29a0*/  FADD R45, R31, R54 ;  /* 0x000000361f2d7221 */ /* 0x000fe20000000000 */
[----:B------:R-:W-:Y:S01]  /*29b0*/  FADD R3, R3, R52 ;  /* 0x0000003403037221 */ /* 0x000fe20000000000 */
[----:B------:R-:W-:Y:S01]  /*29c0*/  F2FP.F16.F32.PACK_AB R31, R44, R31 ;  /* 0x0000001f2c1f723e */ /* 0x000fe200000000ff */
[----:B----4-:R-:W-:Y:S01]  /*29d0*/  @!P5 FMUL R39, R39, R39 ;  /* 0x000000272727d220 */ /* 0x010fe20000400000 */
[----:B------:R-:W-:-:S03]  /*29e0*/  FADD R34, R34, R45 ;  /* 0x0000002d22227221 */ /* 0x000fc60000000000 */
[----:B------:R-:W-:Y:S01]  /*29f0*/  FADD R53, R44, R39 ;  /* 0x000000272c357221 */ /* 0x000fe20000000000 */
[----:B------:R-:W-:Y:S01]  /*2a00*/  FADD R34, R3, R34 ;  /* 0x0000002203227221 */ /* 0x000fe20000000000 */
[----:B------:R-:W-:Y:S02]  /*2a10*/  FADD R3, R6, R49 ;  /* 0x0000003106037221 */ /* 0x000fe40000000000 */
[----:B------:R-:W-:Y:S01]  /*2a20*/  FADD R53, R38, R53 ;  /* 0x0000003526357221 */ /* 0x000fe20000000000 */
[----:B------:R-:W-:-:S03]  /*2a30*/  F2FP.F16.F32.PACK_AB R38, R14, R13 ;  /* 0x0000000d0e26723e */ /* 0x000fc600000000ff */
[----:B------:R-:W-:Y:S01]  /*2a40*/  FADD R53, R30, R53 ;  /* 0x000000351e357221 */ /* 0x000fe20000000000 */
[----:B------:R-:W-:Y:S02]  /*2a50*/  F2FP.F16.F32.PACK_AB R30, R37, R36 ;  /* 0x00000024251e723e */ /* 0x000fe400000000ff */
[----:B------:R-:W-:Y:S01]  /*2a60*/  F2FP.F16.F32.PACK_AB R36, R8, R11 ;  /* 0x0000000b0824723e */ /* 0x000fe200000000ff */
[----:B------:R-:W-:Y:S01]  /*2a70*/  FADD R6, R34, R53 ;  /* 0x0000003522067221 */ /* 0x000fe20000000000 */
[----:B------:R-:W-:Y:S02]  /*2a80*/  F2FP.F16.F32.PACK_AB R34, R12, R9 ;  /* 0x000000090c22723e */ /* 0x000fe400000000ff */
[----:B------:R-:W-:Y:S01]  /*2a90*/  F2FP.F16.F32.PACK_AB R37, R51, R50 ;  /* 0x000000323325723e */ /* 0x000fe200000000ff */
[----:B------:R-:W-:Y:S06]  /*2aa0*/  @!P0 BRA `(.L_x_21) ;  /* 0x0000000000048947 */ /* 0x000fec0003800000 */
[----:B------:R-:W-:Y:S01]  /*2ab0*/  BPT.TRAP 0x1 ;  /* 0x000000040000795c */ /* 0x000fe20000300000 */
.L_x_21:
[----:B------:R-:W-:Y:S01]  /*2ac0*/  ULEA UR6, UR21, UR45, 0x3 ;  /* 0x0000002d15067291 */ /* 0x000fe2000f8e183f */
[----:B------:R-:W-:-:S08]  /*2ad0*/  SHF.L.U32 R7, R22, 0x1f, RZ ;  /* 0x0000001f16077819 */ /* 0x000fd000000006ff */
[----:B------:R-:W1:Y:S02]  /*2ae0*/  SYNCS.PHASECHK.TRANS64.TRYWAIT P1, [UR6+0x12400], R7 ;  /* 0x01240007ff0075a7 */ /* 0x000e640008020146 */
[----:B-1----:R-:W-:Y:S05]  /*2af0*/  @!P1 BRA `(.L_x_22) ;  /* 0x0000006800409947 */ /* 0x002fea0003800000 */
.L_x_125:
[----:B------:R-:W-:Y:S01]  /*2b00*/  ULEA UR10, UR21, UR44, 0x9 ;  /* 0x0000002c150a7291 */ /* 0x000fe2000f8e483f */
[----:B------:R-:W-:Y:S01]  /*2b10*/  WARPGROUP.ARRIVE ;  /* 0x00000000000079c5 */ /* 0x000fe20000000000 */
[----:B------:R-:W-:Y:S01]  /*2b20*/  UMOV UR7, 0x40000040 ;  /* 0x4000004000077882 */ /* 0x000fe20000000000 */
[----:B------:R-:W-:-:S04]  /*2b30*/  F2FP.F16.F32.PACK_AB R39, R39, R54 ;  /* 0x000000362727723e */ /* 0x000fc800000000ff */
[----:B------:R-:W-:Y:S02]  /*2b40*/  UMOV UR6, UR10 ;  /* 0x0000000a00067c82 */ /* 0x000fe40008000000 */
[----:B------:R-:W-:Y:S01]  /*2b50*/  HGMMA.64x64x16.F32 R56, R24, gdesc[UR4].tnspB, RZ, !UPT, gsb0 ;  /* 0x40e0000418387df0 */ /* 0x000fe2000c0008ff */
[----:B------:R-:W-:Y:S01]  /*2b60*/  UIADD3 UR6, UR10, 0x80, URZ ;  /* 0x000000800a067890 */ /* 0x000fe2000fffe03f */
[----:B------:R-:W-:Y:S01]  /*2b70*/  UMOV UR7, 0x40000040 ;  /* 0x4000004000077882 */ /* 0x000fe20000000000 */
[----:B------:R-:W-:Y:S02]  /*2b80*/  WARPGROUP.DEPBAR.LE gsb0, 0x0 ;  /* 0x00008000000079c5 */ /* 0x000fe40000010000 */
[----:B------:R-:W-:-:S06]  /*2b90*/  WARPGROUP.ARRIVE ;  /* 0x00000000000079c5 */ /* 0x000fcc0000000000 */
[----:B------:R-:W-:Y:S01]  /*2ba0*/  HGMMA.64x64x16.F32 R56, R28, gdesc[UR4].tnspB, R56, gsb0 ;  /* 0x40e000041c387df0 */ /* 0x000fe20008000838 */
        /* <DEDUP_REMOVED lines=9> */
[----:B------:R-:W-:Y:S03]  /*2c40*/  HGMMA.64x64x16.F32 R56, R36, gdesc[UR4].tnspB, R56, gsb0 ;  /* 0x40e0000424387df0 */ /* 0x000fe60008000838 */
[----:B------:R-:W-:Y:S02]  /*2c50*/  WARPGROUP.DEPBAR.LE gsb0, 0x0 ;  /* 0x00008000000079c5 */ /* 0x000fe40000010000 */
[----:B------:R-:W-:Y:S05]  /*2c60*/  @!P0 BRA `(.L_x_23) ;  /* 0x0000000000048947 */ /* 0x000fea0003800000 */
[----:B------:R-:W-:Y:S01]  /*2c70*/  BPT.TRAP 0x1 ;  /* 0x000000040000795c */ /* 0x000fe20000300000 */
.L_x_23:
[----:B------:R-:W-:Y:S02]  /*2c80*/  UISETP.GT.U32.AND UP0, UPT, UR48, 0x1, UPT ;  /* 0x000000013000788c */ /* 0x000fe4000bf04070 */
[----:B------:R-:W-:-:S04]  /*2c90*/  UIADD3 UR22, UR22, 0x12428, URZ ;  /* 0x0001242816167890 */ /* 0x000fc8000fffe03f */
[----:B------:R-:W-:Y:S01]  /*2ca0*/  PLOP3.LUT P1, PT, PT, PT, UP0, 0x80, 0x0 ;  /* 0x000000000000781c */ /* 0x000fe20003f2f008 */
[----:B------:R-:W-:-:S09]  /*2cb0*/  UPRMT UR22, URZ, 0x654, UR22 ;  /* 0x000006543f167896 */ /* 0x000fd20008000016 */
[----:B------:R-:W-:Y:S03]  /*2cc0*/  SYNCS.ARRIVE.TRANS64.RED.A1T0 RZ, [UR22], RZ ;  /* 0x000000ffffff79a7 */ /* 0x000fe60008100416 */
[----:B------:R-:W-:Y:S05]  /*2cd0*/  @P1 BRA `(.L_x_24) ;  /* 0x0000000000041947 */ /* 0x000fea0003800000 */
[----:B------:R-:W-:Y:S01]  /*2ce0*/  BPT.TRAP 0x1 ;  /* 0x000000040000795c */ /* 0x000fe20000300000 */
.L_x_24:
[----:B------:R-:W-:Y:S01]  /*2cf0*/  UIADD3 UR37, UR21, 0x1, URZ ;  /* 0x0000000115257890 */ /* 0x000fe2000fffe03f */
[----:B------:R-:W-:Y:S01]  /*2d00*/  ISETP.GE.AND P2, PT, R0, 0x4, PT ;  /* 0x000000040000780c */ /* 0x000fe20003f46270 */
[----:B-1----:R-:W-:Y:S01]  /*2d10*/  VIADD R7, R18, 0x40 ;  /* 0x0000004012077836 */ /* 0x002fe20000000000 */
[----:B------:R-:W-:Y:S01]  /*2d20*/  IADD3 R8, R0, -0x2, RZ ;  /* 0xfffffffe00087810 */ /* 0x000fe20007ffe0ff */
[----:B------:R-:W-:-:S04]  /*2d30*/  UISETP.NE.AND UP0, UPT, UR37, 0x5, UPT ;  /* 0x000000052500788c */ /* 0x000fc8000bf05270 */
[----:B------:R-:W-:Y:S02]  /*2d40*/  USEL UR6, URZ, 0x1, UP0 ;  /* 0x000000013f067887 */ /* 0x000fe40008000000 */
[----:B------:R-:W-:-:S04]  /*2d50*/  USEL UR37, UR37, URZ, UP0 ;  /* 0x0000003f25257287 */ /* 0x000fc80008000000 */
[----:B------:R-:W-:Y:S01]  /*2d60*/  LOP3.LUT R22, R22, UR6, RZ, 0x3c, !PT ;  /* 0x0000000616167c12 */ /* 0x000fe2000f8e3cff */
[----:B------:R-:W-:Y:S07]  /*2d70*/  @!P2 BRA `(.L_x_25) ;  /* 0x000000180038a947 */ /* 0x000fee0003800000 */
[----:B------:R-:W-:Y:S01]  /*2d80*/  VIADD R0, R0, 0xfffffffd ;  /* 0xfffffffd00007836 */ /* 0x000fe20000000000 */
[----:B------:R-:W-:Y:S01]  /*2d90*/  ULDC UR22, c[0x0][0x604] ;  /* 0x0001810000167ab9 */ /* 0x000fe20000000800 */
[----:B------:R-:W-:Y:S02]  /*2da0*/  IMAD.MOV.U32 R9, RZ, RZ, R4 ;  /* 0x000000ffff097224 */ /* 0x000fe400078e0004 */
[----:B------:R-:W-:-:S07]  /*2db0*/  IMAD.MOV.U32 R11, RZ, RZ, R5 ;  /* 0x000000ffff0b7224 */ /* 0x000fce00078e0005 */
.L_x_36:
[----:B------:R-:W-:Y:S01]  /*2dc0*/  MOV R8, R0 ;  /* 0x0000000000087202 */ /* 0x000fe20000000f00 */
[----:B------:R-:W-:Y:S06]  /*2dd0*/  @!P0 BRA `(.L_x_26) ;  /* 0x0000000000048947 */ /* 0x000fec0003800000 */
[----:B------:R-:W-:Y:S01]  /*2de0*/  BPT.TRAP 0x1 ;  /* 0x000000040000795c */ /* 0x000fe20000300000 */
.L_x_26:
[----:B------:R-:W-:Y:S01]  /*2df0*/  ULEA UR6, UR37, UR45, 0x3 ;  /* 0x0000002d25067291 */ /* 0x000fe2000f8e183f */
[----:B------:R-:W-:-:S08]  /*2e00*/  SHF.L.U32 R0, R22, 0x1f, RZ ;  /* 0x0000001f16007819 */ /* 0x000fd000000006ff */
[----:B------:R-:W1:Y:S02]  /*2e10*/  SYNCS.PHASECHK.TRANS64.TRYWAIT P2, [UR6+0x12400], R0 ;  /* 0x01240000ff0075a7 */ /* 0x000e640008040146 */
[----:B-1----:R-:W-:Y:S05]  /*2e20*/  @!P2 BRA `(.L_x_27) ;  /* 0x00000064008ca947 */ /* 0x002fea0003800000 */
.L_x_126:
[----:B------:R-:W-:Y:S01]  /*2e30*/  ULEA UR18, UR37, UR42, 0x9 ;  /* 0x0000002a25127291 */ /* 0x000fe2000f8e483f */
[----:B------:R-:W-:Y:S01]  /*2e40*/  WARPGROUP.ARRIVE ;  /* 0x00000000000079c5 */ /* 0x000fe20000000000 */
[----:B------:R-:W-:Y:S01]  /*2e50*/  UMOV UR19, 0x40000040 ;  /* 0x4000004000137882 */ /* 0x000fe20000000000 */
[----:B------:R-:W-:Y:S01]  /*2e60*/  UMOV UR7, 0x40000040 ;  /* 0x4000004000077882 */ /* 0x000fe20000000000 */
[----:B------:R-:W-:Y:S02]  /*2e70*/  UIADD3 UR6, UR18, 0x2, URZ ;  /* 0x0000000212067890 */ /* 0x000fe4000fffe03f */
[----:B------:R-:W-:Y:S01]  /*2e80*/  UIADD3 UR10, UR18, 0x4, URZ ;  /* 0x00000004120a7890 */ /* 0x000fe2000fffe03f */
[----:B------:R-:W-:Y:S02]  /*2e90*/  UMOV UR11, 0x40000040 ;  /* 0x40000040000b7882 */ /* 0x000fe40000000000 */
[----:B------:R-:W-:Y:S01]  /*2ea0*/  HGMMA.64x64x16.F32 R24, gdesc[UR16], RZ, !UPT, gsb0 ;  /* 0x00e00000101879f0 */ /* 0x000fe2000c0008ff */
[----:B------:R-:W-:Y:S01]  /*2eb0*/  UIADD3 UR14, UR18, 0x6, URZ ;  /* 0x00000006120e7890 */ /* 0x000fe2000fffe03f */
[----:B------:R-:W-:Y:S01]  /*2ec0*/  UMOV UR15, 0x40000040 ;  /* 0x40000040000f7882 */ /* 0x000fe20000000000 */
[----:B------:R-:W-:-:S04]  /*2ed0*/  UIADD3 UR37, UR37, 0x1, URZ ;  /* 0x0000000125257890 */ /* 0x000fc8000fffe03f */
[----:B------:R-:W-:-:S04]  /*2ee0*/  UISETP.NE.AND UP0, UPT, UR37, 0x5, UPT ;  /* 0x000000052500788c */ /* 0x000fc8000bf05270 */
[----:B------:R-:W-:Y:S01]  /*2ef0*/  USEL UR37, UR37, URZ, UP0 ;  /* 0x0000003f25257287 */ /* 0x000fe20008000000 */
[----:B------:R-:W-:Y:S02]  /*2f00*/  WARPGROUP.DEPBAR.LE gsb0, 0x0 ;  /* 0x00008000000079c5 */ /* 0x000fe40000010000 */
[----:B------:R-:W-:-:S06]  /*2f10*/  WARPGROUP.ARRIVE ;  /* 0x00000000000079c5 */ /* 0x000fcc0000000000 */
[----:B------:R-:W-:Y:S01]  /*2f20*/  HGMMA.64x64x16.F32 R24, gdesc[UR4], R24, gsb0 ;  /* 0x00e00000041879f0 */ /* 0x000fe20008000818 */
[----:B------:R-:W-:-:S06]  /*2f30*/  USEL UR6, URZ, 0x1, UP0 ;  /* 0x000000013f067887 */ /* 0x000fcc0008000000 */
[----:B------:R-:W-:Y:S01]  /*2f40*/  LOP3.LUT R22, R22, UR6, RZ, 0x3c, !PT ;  /* 0x0000000616167c12 */ /* 0x000fe2000f8e3cff */
[----:B------:R-:W-:Y:S02]  /*2f50*/  WARPGROUP.DEPBAR.LE gsb0, 0x0 ;  /* 0x00008000000079c5 */ /* 0x000fe40000010000 */
[----:B------:R-:W-:-:S06]  /*2f60*/  WARPGROUP.ARRIVE ;  /* 0x00000000000079c5 */ /* 0x000fcc0000000000 */
[----:B------:R-:W-:Y:S03]  /*2f70*/  HGMMA.64x64x16.F32 R24, gdesc[UR8], R24, gsb0 ;  /* 0x00e00000081879f0 */ /* 0x000fe60008000818 */
[----:B------:R-:W-:Y:S02]  /*2f80*/  WARPGROUP.DEPBAR.LE gsb0, 0x0 ;  /* 0x00008000000079c5 */ /* 0x000fe40000010000 */
[----:B------:R-:W-:-:S06]  /*2f90*/  WARPGROUP.ARRIVE ;  /* 0x00000000000079c5 */ /* 0x000fcc0000000000 */
[----:B------:R-:W-:Y:S03]  /*2fa0*/  HGMMA.64x64x16.F32 R24, gdesc[UR12], R24, gsb0 ;  /* 0x00e000000c1879f0 */ /* 0x000fe60008000818 */
[----:B------:R-:W-:Y:S02]  /*2fb0*/  WARPGROUP.DEPBAR.LE gsb0, 0x0 ;  /* 0x00008000000079c5 */ /* 0x000fe40000010000 */
[----:B------:R-:W-:Y:S05]  /*2fc0*/  @!P0 BRA `(.L_x_28) ;  /* 0x0000000000048947 */ /* 0x000fea0003800000 */
[----:B------:R-:W-:Y:S01]  /*2fd0*/  BPT.TRAP 0x1 ;  /* 0x000000040000795c */ /* 0x000fe20000300000 */
.L_x_28:
[----:B-1----:R-:W-:Y:S01]  /*2fe0*/  FMNMX R0, R24, R9, !PT ;  /* 0x0000000918007209 */ /* 0x002fe20007800000 */
[----:B------:R-:W-:Y:S01]  /*2ff0*/  ULEA UR6, UR37, UR45, 0x3 ;  /* 0x0000002d25067291 */ /* 0x000fe2000f8e183f */
[----:B------:R-:W-:Y:S02]  /*3000*/  FMNMX R10, R26, R11, !PT ;  /* 0x0000000b1a0a7209 */ /* 0x000fe40007800000 */
[----:B------:R-:W-:Y:S02]  /*3010*/  FMNMX R5, R25, R0, !PT ;  /* 0x0000000019057209 */ /* 0x000fe40007800000 */
[----:B------:R-:W-:Y:S02]  /*3020*/  FMNMX R13, R27, R10, !PT ;  /* 0x0000000a1b0d7209 */ /* 0x000fe40007800000 */
[----:B------:R-:W-:Y:S02]  /*3030*/  FMNMX R0, R28, R5, !PT ;  /* 0x000000051c007209 */ /* 0x000fe40007800000 */
[----:B------:R-:W-:-:S02]  /*3040*/  FMNMX R10, R30, R13, !PT ;  /* 0x0000000d1e0a7209 */ /* 0x000fc40007800000 */
[----:B------:R-:W-:Y:S02]  /*3050*/  FMNMX R5, R29, R0, !PT ;  /* 0x000000001d057209 */ /* 0x000fe40007800000 */
[----:B------:R-:W-:Y:S02]  /*3060*/  FMNMX R13, R31, R10, !PT ;  /* 0x0000000a1f0d7209 */ /* 0x000fe40007800000 */
[----:B------:R-:W-:Y:S02]  /*3070*/  FMNMX R0, R32, R5, !PT ;  /* 0x0000000520007209 */ /* 0x000fe40007800000 */
[----:B------:R-:W-:Y:S02]  /*3080*/  FMNMX R10, R34, R13, !PT ;  /* 0x0000000d220a7209 */ /* 0x000fe40007800000 */
[----:B------:R-:W-:Y:S02]  /*3090*/  FMNMX R5, R33, R0, !PT ;  /* 0x0000000021057209 */ /* 0x000fe40007800000 */
[----:B------:R-:W-:-:S02]  /*30a0*/  FMNMX R13, R35, R10, !PT ;  /* 0x0000000a230d7209 */ /* 0x000fc40007800000 */
[----:B------:R-:W-:Y:S02]  /*30b0*/  FMNMX R0, R36, R5, !PT ;  /* 0x0000000524007209 */ /* 0x000fe40007800000 */
[----:B------:R-:W-:Y:S02]  /*30c0*/  FMNMX R12, R38, R13, !PT ;  /* 0x0000000d260c7209 */ /* 0x000fe40007800000 */
[----:B------:R-:W-:-:S04]  /*30d0*/  FMNMX R5, R37, R0, !PT ;  /* 0x0000000025057209 */ /* 0x000fc80007800000 */
[----:B------:R-:W-:-:S04]  /*30e0*/  FMNMX R0, R40, R5, !PT ;  /* 0x0000000528007209 */ /* 0x000fc80007800000 */
[----:B------:R-:W-:-:S04]  /*30f0*/  FMNMX R5, R41, R0, !PT ;  /* 0x0000000029057209 */ /* 0x000fc80007800000 */
[----:B------:R-:W-:-:S04]  /*3100*/  FMNMX R0, R44, R5, !PT ;  /* 0x000000052c007209 */ /* 0x000fc80007800000 */
[----:B------:R-:W-:-:S04]  /*3110*/  FMNMX R5, R45, R0, !PT ;  /* 0x000000002d057209 */ /* 0x000fc80007800000 */
[----:B------:R-:W-:-:S04]  /*3120*/  FMNMX R0, R48, R5, !PT ;  /* 0x0000000530007209 */ /* 0x000fc80007800000 */
[----:B------:R-:W-:-:S04]  /*3130*/  FMNMX R5, R49, R0, !PT ;  /* 0x0000000031057209 */ /* 0x000fc80007800000 */
[----:B------:R-:W-:-:S04]  /*3140*/  FMNMX R0, R52, R5, !PT ;  /* 0x0000000534007209 */ /* 0x000fc80007800000 */
[----:B------:R-:W-:-:S05]  /*3150*/  FMNMX R0, R53, R0, !PT ;  /* 0x0000000035007209 */ /* 0x000fca0007800000 */
[----:B------:R-:W1:Y:S02]  /*3160*/  SHFL.BFLY PT, R5, R0, 0x1, 0x1f ;  /* 0x0c201f0000057f89 */ /* 0x000e6400000e0000 */
[----:B-1----:R-:W-:-:S05]  /*3170*/  FMNMX R5, R0, R5, !PT ;  /* 0x0000000500057209 */ /* 0x002fca0007800000 */
[----:B------:R-:W1:Y:S02]  /*3180*/  SHFL.BFLY PT, R4, R5, 0x2, 0x1f ;  /* 0x0c401f0005047f89 */ /* 0x000e6400000e0000 */
[----:B-1----:R-:W-:Y:S02]  /*3190*/  FMNMX R4, R5, R4, !PT ;  /* 0x0000000405047209 */ /* 0x002fe40007800000 */
[----:B------:R-:W-:Y:S02]  /*31a0*/  FMNMX R5, R39, R12, !PT ;  /* 0x0000000c27057209 */ /* 0x000fe40007800000 */
[----:B------:R-:W-:Y:S02]  /*31b0*/  FSETP.NEU.AND P2, PT, R4, -INF , PT ;  /* 0xff8000000400780b */ /* 0x000fe40003f4d000 */
[----:B------:R-:W-:Y:S02]  /*31c0*/  FMNMX R12, R42, R5, !PT ;  /* 0x000000052a0c7209 */ /* 0x000fe40007800000 */
[----:B------:R-:W-:-:S02]  /*31d0*/  FSEL R0, R4, RZ, P2 ;  /* 0x000000ff04007208 */ /* 0x000fc40001000000 */
[----:B------:R-:W-:-:S03]  /*31e0*/  FMNMX R5, R43, R12, !PT ;  /* 0x0000000c2b057209 */ /* 0x000fc60007800000 */
[----:B------:R-:W-:Y:S01]  /*31f0*/  FMUL R10, R0, UR22 ;  /* 0x00000016000a7c20 */ /* 0x000fe20008400000 */
[----:B------:R-:W-:Y:S01]  /*3200*/  FMNMX R12, R46, R5, !PT ;  /* 0x000000052e0c7209 */ /* 0x000fe20007800000 */
[----:B------:R-:W-:Y:S02]  /*3210*/  FADD R0, -R0, R9 ;  /* 0x0000000900007221 */ /* 0x000fe40000000100 */
[--C-:B------:R-:W-:Y:S01]  /*3220*/  FFMA R24, R24, UR22, -R10.reuse ;  /* 0x0000001618187c23 */ /* 0x100fe2000800080a */
[--C-:B------:R-:W-:Y:S01]  /*3230*/  FFMA R25, R25, UR22, -R10.reuse ;  /* 0x0000001619197c23 */ /* 0x100fe2000800080a */
[--C-:B------:R-:W-:Y:S01]  /*3240*/  FFMA R28, R28, UR22, -R10.reuse ;  /* 0x000000161c1c7c23 */ /* 0x100fe2000800080a */
[----:B------:R-:W-:Y:S01]  /*3250*/  FMNMX R5, R47, R12, !PT ;  /* 0x0000000c2f057209 */ /* 0x000fe20007800000 */
[--C-:B------:R-:W-:Y:S01]  /*3260*/  FFMA R32, R32, UR22, -R10.reuse ;  /* 0x0000001620207c23 */ /* 0x100fe2000800080a */
[----:B------:R-:W-:Y:S01]  /*3270*/  FSETP.GEU.AND P5, PT, R24, -126, PT ;  /* 0xc2fc00001800780b */ /* 0x000fe20003fae000 */
[--C-:B------:R-:W-:Y:S01]  /*3280*/  FFMA R29, R29, UR22, -R10.reuse ;  /* 0x000000161d1d7c23 */ /* 0x100fe2000800080a */
[----:B------:R-:W-:Y:S01]  /*3290*/  FSETP.GEU.AND P3, PT, R25, -126, PT ;  /* 0xc2fc00001900780b */ /* 0x000fe20003f6e000 */
[--C-:B------:R-:W-:Y:S01]  /*32a0*/  FFMA R33, R33, UR22, -R10.reuse ;  /* 0x0000001621217c23 */ /* 0x100fe2000800080a */
[----:B------:R-:W-:Y:S01]  /*32b0*/  FSETP.GEU.AND P2, PT, R28, -126, PT ;  /* 0xc2fc00001c00780b */ /* 0x000fe20003f4e000 */
[--C-:B------:R-:W-:Y:S01]  /*32c0*/  FFMA R36, R36, UR22, -R10.reuse ;  /* 0x0000001624247c23 */ /* 0x100fe2000800080a */
[----:B------:R-:W-:Y:S01]  /*32d0*/  FMNMX R12, R50, R5, !PT ;  /* 0x00000005320c7209 */ /* 0x000fe20007800000 */
[--C-:B------:R-:W-:Y:S01]  /*32e0*/  FFMA R37, R37, UR22, -R10.reuse ;  /* 0x0000001625257c23 */ /* 0x100fe2000800080a */
[----:B------:R-:W-:Y:S01]  /*32f0*/  FSETP.GEU.AND P6, PT, R32, -126, PT ;  /* 0xc2fc00002000780b */ /* 0x000fe20003fce000 */
[--C-:B------:R-:W-:Y:S01]  /*3300*/  FFMA R41, R41, UR22, -R10.reuse ;  /* 0x0000001629297c23 */ /* 0x100fe2000800080a */
[----:B------:R-:W-:Y:S01]  /*3310*/  FSETP.GEU.AND P4, PT, R29, -126, PT ;  /* 0xc2fc00001d00780b */ /* 0x000fe20003f8e000 */
[--C-:B------:R-:W-:Y:S01]  /*3320*/  FFMA R40, R40, UR22, -R10.reuse ;  /* 0x0000001628287c23 */ /* 0x100fe2000800080a */
[----:B------:R-:W-:Y:S01]  /*3330*/  FMNMX R5, R51, R12, !PT ;  /* 0x0000000c33057209 */ /* 0x000fe20007800000 */
[----:B------:R-:W-:Y:S01]  /*3340*/  @!P5 FMUL R24, R24, 0.5 ;  /* 0x3f0000001818d820 */ /* 0x000fe20000400000 */
[--C-:B------:R-:W-:Y:S01]  /*3350*/  FFMA R44, R44, UR22, -R10.reuse ;  /* 0x000000162c2c7c23 */ /* 0x100fe2000800080a */
[----:B------:R-:W-:Y:S01]  /*3360*/  @!P3 FMUL R25, R25, 0.5 ;  /* 0x3f0000001919b820 */ /* 0x000fe20000400000 */
[----:B------:R-:W-:Y:S01]  /*3370*/  FMNMX R12, R54, R5, !PT ;  /* 0x00000005360c7209 */ /* 0x000fe20007800000 */
[----:B------:R-:W-:Y:S01]  /*3380*/  @!P2 FMUL R28, R28, 0.5 ;  /* 0x3f0000001c1ca820 */ /* 0x000fe20000400000 */
[--C-:B------:R-:W-:Y:S01]  /*3390*/  FFMA R45, R45, UR22, -R10.reuse ;  /* 0x000000162d2d7c23 */ /* 0x100fe2000800080a */
[----:B------:R-:W1:Y:S01]  /*33a0*/  MUFU.EX2 R24, R24 ;  /* 0x0000001800187308 */ /* 0x000e620000000800 */
[----:B------:R-:W-:Y:S01]  /*33b0*/  FMNMX R12, R55, R12, !PT ;  /* 0x0000000c370c7209 */ /* 0x000fe20007800000 */
[----:B------:R-:W-:Y:S01]  /*33c0*/  @!P6 FMUL R32, R32, 0.5 ;  /* 0x3f0000002020e820 */ /* 0x000fe20000400000 */
[--C-:B------:R-:W-:Y:S01]  /*33d0*/  FFMA R48, R48, UR22, -R10.reuse ;  /* 0x0000001630307c23 */ /* 0x100fe2000800080a */
[----:B------:R-:W-:Y:S01]  /*33e0*/  @!P4 FMUL R29, R29, 0.5 ;  /* 0x3f0000001d1dc820 */ /* 0x000fe20000400000 */
[--C-:B------:R-:W-:Y:S01]  /*33f0*/  FFMA R49, R49, UR22, -R10.reuse ;  /* 0x0000001631317c23 */ /* 0x100fe2000800080a */
[----:B------:R-:W2:Y:S01]  /*3400*/  SHFL.BFLY PT, R5, R12, 0x1, 0x1f ;  /* 0x0c201f000c057f89 */ /* 0x000ea200000e0000 */
[--C-:B------:R-:W-:Y:S01]  /*3410*/  FFMA R52, R52, UR22, -R10.reuse ;  /* 0x0000001634347c23 */ /* 0x100fe2000800080a */
[----:B------:R-:W3:Y:S01]  /*3420*/  MUFU.EX2 R25, R25 ;  /* 0x0000001900197308 */ /* 0x000ee20000000800 */
[----:B------:R-:W-:Y:S01]  /*3430*/  FFMA R53, R53, UR22, -R10 ;  /* 0x0000001635357c23 */ /* 0x000fe2000800080a */
[----:B------:R-:W-:-:S06]  /*3440*/  FMUL R0, R0, UR22 ;  /* 0x0000001600007c20 */ /* 0x000fcc0008400000 */
[----:B------:R-:W4:Y:S01]  /*3450*/  MUFU.EX2 R28, R28 ;  /* 0x0000001c001c7308 */ /* 0x000f220000000800 */
[----:B-1----:R-:W-:Y:S01]  /*3460*/  @!P5 FMUL R24, R24, R24 ;  /* 0x000000181818d220 */ /* 0x002fe20000400000 */
[----:B------:R-:W-:-:S06]  /*3470*/  FSETP.GEU.AND P5, PT, R33, -126, PT ;  /* 0xc2fc00002100780b */ /* 0x000fcc0003fae000 */
[----:B------:R-:W1:Y:S01]  /*3480*/  MUFU.EX2 R32, R32 ;  /* 0x0000002000207308 */ /* 0x000e620000000800 */
[----:B---3--:R-:W-:Y:S01]  /*3490*/  @!P3 FMUL R25, R25, R25 ;  /* 0x000000191919b220 */ /* 0x008fe20000400000 */
[----:B------:R-:W-:Y:S02]  /*34a0*/  FSETP.GEU.AND P3, PT, R36, -126, PT ;  /* 0xc2fc00002400780b */ /* 0x000fe40003f6e000 */
[----:B--2---:R-:W-:-:S03]  /*34b0*/  FMNMX R5, R12, R5, !PT ;  /* 0x000000050c057209 */ /* 0x004fc60007800000 */
[----:B------:R-:W-:Y:S01]  /*34c0*/  @!P5 FMUL R33, R33, 0.5 ;  /* 0x3f0000002121d820 */ /* 0x000fe20000400000 */
[----:B------:R-:W2:Y:S01]  /*34d0*/  MUFU.EX2 R29, R29 ;  /* 0x0000001d001d7308 */ /* 0x000ea20000000800 */
[----:B----4-:R-:W-:Y:S01]  /*34e0*/  @!P2 FMUL R28, R28, R28 ;  /* 0x0000001c1c1ca220 */ /* 0x010fe20000400000 */
[----:B------:R-:W-:Y:S01]  /*34f0*/  FSETP.GEU.AND P2, PT, R37, -126, PT ;  /* 0xc2fc00002500780b */ /* 0x000fe20003f4e000 */
[----:B------:R-:W3:Y:S04]  /*3500*/  SHFL.BFLY PT, R14, R5, 0x2, 0x1f ;  /* 0x0c401f00050e7f89 */ /* 0x000ee800000e0000 */
[----:B------:R-:W-:Y:S01]  /*3510*/  @!P3 FMUL R36, R36, 0.5 ;  /* 0x3f0000002424b820 */ /* 0x000fe20000400000 */
[----:B------:R-:W4:Y:S01]  /*3520*/  MUFU.EX2 R33, R33 ;  /* 0x0000002100217308 */ /* 0x000f220000000800 */
        /* <DEDUP_REMOVED lines=8> */
[----:B----4-:R-:W-:Y:S01]  /*35b0*/  @!P5 FMUL R33, R33, R33 ;  /* 0x000000212121d220 */ /* 0x010fe20000400000 */
[----:B------:R-:W-:Y:S02]  /*35c0*/  FSETP.GEU.AND P5, PT, R44, -126, PT ;  /* 0xc2fc00002c00780b */ /* 0x000fe40003fae000 */
[----:B---3--:R-:W-:-:S03]  /*35d0*/  FMNMX R5, R5, R14, !PT ;  /* 0x0000000e05057209 */ /* 0x008fc60007800000 */
[----:B------:R-:W-:Y:S01]  /*35e0*/  @!P4 FMUL R40, R40, 0.5 ;  /* 0x3f0000002828c820 */ /* 0x000fe20000400000 */
[----:B------:R-:W3:Y:S01]  /*35f0*/  MUFU.EX2 R12, R41 ;  /* 0x00000029000c7308 */ /* 0x000ee20000000800 */
[----:B-1----:R-:W-:Y:S01]  /*3600*/  @!P3 FMUL R36, R36, R36 ;  /* 0x000000242424b220 */ /* 0x002fe20000400000 */
[----:B------:R-:W-:-:S05]  /*3610*/  FSETP.GEU.AND P3, PT, R45, -126, PT ;  /* 0xc2fc00002d00780b */ /* 0x000fca0003f6e000 */
[----:B------:R-:W-:Y:S01]  /*3620*/  @!P5 FMUL R44, R44, 0.5 ;  /* 0x3f0000002c2cd820 */ /* 0x000fe20000400000 */
[----:B------:R1:W4:Y:S01]  /*3630*/  MUFU.EX2 R13, R40 ;  /* 0x00000028000d7308 */ /* 0x0003220000000800 */
[----:B--2---:R-:W-:Y:S01]  /*3640*/  @!P2 FMUL R37, R37, R37 ;  /* 0x000000252525a220 */ /* 0x004fe20000400000 */
[----:B------:R-:W-:-:S05]  /*3650*/  FSETP.GEU.AND P2, PT, R48, -126, PT ;  /* 0xc2fc00003000780b */ /* 0x000fca0003f4e000 */
[----:B------:R-:W-:Y:S01]  /*3660*/  @!P3 FMUL R45, R45, 0.5 ;  /* 0x3f0000002d2db820 */ /* 0x000fe20000400000 */
[----:B------:R2:W5:Y:S01]  /*3670*/  MUFU.EX2 R15, R44 ;  /* 0x0000002c000f7308 */ /* 0x0005620000000800 */
[----:B---3--:R-:W-:Y:S01]  /*3680*/  @!P6 FMUL R12, R12, R12 ;  /* 0x0000000c0c0ce220 */ /* 0x008fe20000400000 */
[----:B------:R-:W-:-:S03]  /*3690*/  FSETP.NEU.AND P6, PT, R5, -INF , PT ;  /* 0xff8000000500780b */ /* 0x000fc60003fcd000 */
[----:B------:R-:W-:Y:S01]  /*36a0*/  FADD R9, R25, R12 ;  /* 0x0000000c19097221 */ /* 0x000fe20000000000 */
[----:B-1----:R-:W-:Y:S01]  /*36b0*/  FSEL R40, R5, RZ, P6 ;  /* 0x000000ff05287208 */ /* 0x002fe20003000000 */
[----:B------:R-:W-:Y:S01]  /*36c0*/  @!P2 FMUL R48, R48, 0.5 ;  /* 0x3f0000003030a820 */ /* 0x000fe20000400000 */
[----:B------:R-:W1:Y:S01]  /*36d0*/  MUFU.EX2 R14, R45 ;  /* 0x0000002d000e7308 */ /* 0x000e620000000800 */
[----:B----4-:R-:W-:Y:S01]  /*36e0*/  @!P4 FMUL R13, R13, R13 ;  /* 0x0000000d0d0dc220 */ /* 0x010fe20000400000 */
[----:B------:R-:W-:Y:S01]  /*36f0*/  FSETP.GEU.AND P4, PT, R49, -126, PT ;  /* 0xc2fc00003100780b */ /* 0x000fe20003f8e000 */
[----:B--2---:R-:W-:Y:S01]  /*3700*/  FMUL R44, R40, UR22 ;  /* 0x00000016282c7c20 */ /* 0x004fe20008400000 */
[----:B------:R-:W-:Y:S01]  /*3710*/  FSETP.GEU.AND P6, PT, R52, -126, PT ;  /* 0xc2fc00003400780b */ /* 0x000fe20003fce000 */
[----:B------:R-:W-:Y:S02]  /*3720*/  FADD R40, -R40, R11 ;  /* 0x0000000b28287221 */ /* 0x000fe40000000100 */
[--C-:B------:R-:W-:Y:S01]  /*3730*/  FFMA R26, R26, UR22, -R44.reuse ;  /* 0x000000161a1a7c23 */ /* 0x100fe2000800082c */
[----:B------:R-:W2:Y:S01]  /*3740*/  MUFU.EX2 R21, R48 ;  /* 0x0000003000157308 */ /* 0x000ea20000000800 */
[----:B-----5:R-:W-:Y:S01]  /*3750*/  @!P5 FMUL R15, R15, R15 ;  /* 0x0000000f0f0fd220 */ /* 0x020fe20000400000 */
[----:B------:R-:W-:Y:S01]  /*3760*/  FSETP.GEU.AND P5, PT, R53, -126, PT ;  /* 0xc2fc00003500780b */ /* 0x000fe20003fae000 */
[--C-:B------:R-:W-:Y:S01]  /*3770*/  FFMA R27, R27, UR22, -R44.reuse ;  /* 0x000000161b1b7c23 */ /* 0x100fe2000800082c */
[--C-:B------:R-:W-:Y:S01]  /*3780*/  FFMA R30, R30, UR22, -R44.reuse ;  /* 0x000000161e1e7c23 */ /* 0x100fe2000800082c */
[--C-:B------:R-:W-:Y:S01]  /*3790*/  FFMA R31, R31, UR22, -R44.reuse ;  /* 0x000000161f1f7c23 */ /* 0x100fe2000800082c */
[--C-:B------:R-:W-:Y:S01]  /*37a0*/  FFMA R34, R34, UR22, -R44.reuse ;  /* 0x0000001622227c23 */ /* 0x100fe2000800082c */
[----:B------:R-:W-:Y:S01]  /*37b0*/  @!P4 FMUL R49, R49, 0.5 ;  /* 0x3f0000003131c820 */ /* 0x000fe20000400000 */
[--C-:B------:R-:W-:Y:S01]  /*37c0*/  FFMA R43, R43, UR22, -R44.reuse ;  /* 0x000000162b2b7c23 */ /* 0x100fe2000800082c */
[----:B-1----:R-:W-:Y:S01]  /*37d0*/  @!P3 FMUL R14, R14, R14 ;  /* 0x0000000e0e0eb220 */ /* 0x002fe20000400000 */
[----:B------:R-:W-:Y:S01]  /*37e0*/  FSETP.GEU.AND P3, PT, R26, -126, PT ;  /* 0xc2fc00001a00780b */ /* 0x000fe20003f6e000 */
[----:B------:R-:W1:Y:S01]  /*37f0*/  MUFU.EX2 R10, R49 ;  /* 0x00000031000a7308 */ /* 0x000e620000000800 */
[----:B------:R-:W-:Y:S01]  /*3800*/  @!P6 FMUL R52, R52, 0.5 ;  /* 0x3f0000003434e820 */ /* 0x000fe20000400000 */
[--C-:B------:R-:W-:Y:S01]  /*3810*/  FFMA R47, R47, UR22, -R44.reuse ;  /* 0x000000162f2f7c23 */ /* 0x100fe2000800082c */
[--C-:B------:R-:W-:Y:S01]  /*3820*/  FFMA R51, R51, UR22, -R44.reuse ;  /* 0x0000001633337c23 */ /* 0x100fe2000800082c */
[----:B------:R-:W-:Y:S01]  /*3830*/  @!P5 FMUL R53, R53, 0.5 ;  /* 0x3f0000003535d820 */ /* 0x000fe20000400000 */
[----:B------:R-:W-:Y:S01]  /*3840*/  FFMA R55, R55, UR22, -R44 ;  /* 0x0000001637377c23 */ /* 0x000fe2000800082c */
[----:B--2---:R-:W-:Y:S01]  /*3850*/  @!P2 FMUL R21, R21, R21 ;  /* 0x000000151515a220 */ /* 0x004fe20000400000 */
[----:B------:R-:W-:Y:S01]  /*3860*/  FSETP.GEU.AND P2, PT, R27, -126, PT ;  /* 0xc2fc00001b00780b */ /* 0x000fe20003f4e000 */
[----:B------:R-:W2:Y:S01]  /*3870*/  MUFU.EX2 R41, R52 ;  /* 0x0000003400297308 */ /* 0x000ea20000000800 */
[----:B------:R-:W-:Y:S01]  /*3880*/  FMUL R40, R40, UR22 ;  /* 0x0000001628287c20 */ /* 0x000fe20008400000 */
[----:B------:R-:W-:-:S02]  /*3890*/  FADD R11, R28, R15 ;  /* 0x0000000f1c0b7221 */ /* 0x000fc40000000000 */
[----:B------:R-:W-:-:S04]  /*38a0*/  @!P3 FMUL R26, R26, 0.5 ;  /* 0x3f0000001a1ab820 */ /* 0x000fc80000400000 */
[----:B------:R-:W3:Y:S01]  /*38b0*/  MUFU.EX2 R20, R53 ;  /* 0x0000003500147308 */ /* 0x000ee20000000800 */
[----:B-1----:R-:W-:Y:S01]  /*38c0*/  @!P4 FMUL R10, R10, R10 ;  /* 0x0000000a0a0ac220 */ /* 0x002fe20000400000 */
[----:B------:R-:W-:Y:S02]  /*38d0*/  FSETP.GEU.AND P4, PT, R30, -126, PT ;  /* 0xc2fc00001e00780b */ /* 0x000fe40003f8e000 */
[----:B------:R-:W-:-:S04]  /*38e0*/  @!P2 FMUL R27, R27, 0.5 ;  /* 0x3f0000001b1ba820 */ /* 0x000fc80000400000 */
[----:B------:R1:W4:Y:S01]  /*38f0*/  MUFU.EX2 R45, R26 ;  /* 0x0000001a002d7308 */ /* 0x0003220000000800 */
[----:B--2---:R-:W-:Y:S01]  /*3900*/  @!P6 FMUL R41, R41, R41 ;  /* 0x000000292929e220 */ /* 0x004fe20000400000 */
[----:B------:R-:W-:-:S05]  /*3910*/  FSETP.GEU.AND P6, PT, R31, -126, PT ;  /* 0xc2fc00001f00780b */ /* 0x000fca0003fce000 */
[----:B------:R-:W-:Y:S01]  /*3920*/  @!P4 FMUL R30, R30, 0.5 ;  /* 0x3f0000001e1ec820 */ /* 0x000fe20000400000 */
[----:B------:R2:W5:Y:S01]  /*3930*/  MUFU.EX2 R48, R27 ;  /* 0x0000001b00307308 */ /* 0x0005620000000800 */
[----:B-1----:R-:W-:Y:S01]  /*3940*/  FFMA R26, R35, UR22, -R44 ;  /* 0x00000016231a7c23 */ /* 0x002fe2000800082c */
[----:B---3--:R-:W-:Y:S01]  /*3950*/  @!P5 FMUL R20, R20, R20 ;  /* 0x000000141414d220 */ /* 0x008fe20000400000 */
[----:B------:R-:W-:-:S04]  /*3960*/  FSETP.GEU.AND P5, PT, R34, -126, PT ;  /* 0xc2fc00002200780b */ /* 0x000fc80003fae000 */
[----:B------:R-:W-:Y:S01]  /*3970*/  @!P6 FMUL R31, R31, 0.5 ;  /* 0x3f0000001f1fe820 */ /* 0x000fe20000400000 */
[----:B------:R1:W3:Y:S01]  /*3980*/  MUFU.EX2 R49, R30 ;  /* 0x0000001e00317308 */ /* 0x0002e20000000800 */
[----:B----4-:R-:W-:Y:S01]  /*3990*/  @!P3 FMUL R45, R45, R45 ;  /* 0x0000002d2d2db220 */ /* 0x010fe20000400000 */
[----:B------:R-:W-:Y:S01]  /*39a0*/  FSETP.GEU.AND P3, PT, R26, -126, PT ;  /* 0xc2fc00001a00780b */ /* 0x000fe20003f6e000 */
[----:B--2---:R-:W-:-:S05]  /*39b0*/  FFMA R27, R38, UR22, -R44 ;  /* 0x00000016261b7c23 */ /* 0x004fca000800082c */
[----:B------:R-:W-:Y:S01]  /*39c0*/  @!P5 FMUL R34, R34, 0.5 ;  /* 0x3f0000002222d820 */ /* 0x000fe20000400000 */
[----:B-1----:R-:W-:Y:S01]  /*39d0*/  FFMA R30, R39, UR22, -R44 ;  /* 0x00000016271e7c23 */ /* 0x002fe2000800082c */
[----:B-----5:R-:W-:Y:S01]  /*39e0*/  @!P2 FMUL R48, R48, R48 ;  /* 0x000000303030a220 */ /* 0x020fe20000400000 */
[----:B------:R-:W-:Y:S01]  /*39f0*/  FSETP.GEU.AND P2, PT, R27, -126, PT ;  /* 0xc2fc00001b00780b */ /* 0x000fe20003f4e000 */
[----:B------:R1:W2:Y:S03]  /*3a00*/  MUFU.EX2 R52, R31 ;  /* 0x0000001f00347308 */ /* 0x0002a60000000800 */
[----:B------:R-:W-:Y:S01]  /*3a10*/  @!P3 FMUL R26, R26, 0.5 ;  /* 0x3f0000001a1ab820 */ /* 0x000fe20000400000 */
[----:B---3--:R-:W-:Y:S01]  /*3a20*/  @!P4 FMUL R49, R49, R49 ;  /* 0x000000313131c220 */ /* 0x008fe20000400000 */
[----:B------:R-:W-:-:S03]  /*3a30*/  FSETP.GEU.AND P4, PT, R30, -126, PT ;  /* 0xc2fc00001e00780b */ /* 0x000fc60003f8e000 */
[----:B------:R3:W4:Y:S01]  /*3a40*/  MUFU.EX2 R35, R34 ;  /* 0x0000002200237308 */ /* 0x0007220000000800 */
[----:B-1----:R-:W-:-:S03]  /*3a50*/  FFMA R31, R42, UR22, -R44 ;  /* 0x000000162a1f7c23 */ /* 0x002fc6000800082c */
[----:B------:R-:W-:-:S04]  /*3a60*/  @!P2 FMUL R27, R27, 0.5 ;  /* 0x3f0000001b1ba820 */ /* 0x000fc80000400000 */
[----:B------:R1:W5:Y:S01]  /*3a70*/  MUFU.EX2 R38, R26 ;  /* 0x0000001a00267308 */ /* 0x0003620000000800 */
[----:B--2---:R-:W-:Y:S01]  /*3a80*/  @!P6 FMUL R52, R52, R52 ;  /* 0x000000343434e220 */ /* 0x004fe20000400000 */
[----:B------:R-:W-:Y:S01]  /*3a90*/  FSETP.GEU.AND P6, PT, R31, -126, PT ;  /* 0xc2fc00001f00780b */ /* 0x000fe20003fce000 */
[----:B------:R-:W-:Y:S01]  /*3aa0*/  @!P4 FMUL R30, R30, 0.5 ;  /* 0x3f0000001e1ec820 */ /* 0x000fe20000400000 */
[----:B---3--:R-:W-:-:S04]  /*3ab0*/  FADD R34, R36, R41 ;  /* 0x0000002924227221 */ /* 0x008fc80000000000 */
[----:B------:R2:W3:Y:S01]  /*3ac0*/  MUFU.EX2 R39, R27 ;  /* 0x0000001b00277308 */ /* 0x0004e20000000800 */
[----:B-1----:R-:W-:Y:S01]  /*3ad0*/  FFMA R26, R46, UR22, -R44 ;  /* 0x000000162e1a7c23 */ /* 0x002fe2000800082c */
[----:B----4-:R-:W-:Y:S01]  /*3ae0*/  @!P5 FMUL R35, R35, R35 ;  /* 0x000000232323d220 */ /* 0x010fe20000400000 */
[----:B------:R-:W-:Y:S01]  /*3af0*/  FSETP.GEU.AND P5, PT, R43, -126, PT ;  /* 0xc2fc00002b00780b */ /* 0x000fe20003fae000 */
[----:B------:R-:W-:-:S03]  /*3b00*/  FADD R34, R11, R34 ;  /* 0x000000220b227221 */ /* 0x000fc60000000000 */
[----:B------:R-:W-:Y:S01]  /*3b10*/  @!P6 FMUL R31, R31, 0.5 ;  /* 0x3f0000001f1fe820 */ /* 0x000fe20000400000 */
[----:B------:R1:W4:Y:S01]  /*3b20*/  MUFU.EX2 R42, R30 ;  /* 0x0000001e002a7308 */ /* 0x0003220000000800 */
[----:B-----5:R-:W-:Y:S01]  /*3b30*/  @!P3 FMUL R38, R38, R38 ;  /* 0x000000262626b220 */ /* 0x020fe20000400000 */
[----:B------:R-:W-:Y:S01]  /*3b40*/  FSETP.GEU.AND P3, PT, R26, -126, PT ;  /* 0xc2fc00001a00780b */ /* 0x000fe20003f6e000 */
[----:B--2---:R-:W-:-:S05]  /*3b50*/  FFMA R27, R50, UR22, -R44 ;  /* 0x00000016321b7c23 */ /* 0x004fca000800082c */
[----:B------:R-:W-:Y:S01]  /*3b60*/  @!P5 FMUL R43, R43, 0.5 ;  /* 0x3f0000002b2bd820 */ /* 0x000fe20000400000 */
[----:B---3--:R-:W-:Y:S01]  /*3b70*/  @!P2 FMUL R39, R39, R39 ;  /* 0x000000272727a220 */ /* 0x008fe20000400000 */
[----:B------:R-:W-:Y:S01]  /*3b80*/  FSETP.GEU.AND P2, PT, R47, -126, PT ;  /* 0xc2fc00002f00780b */ /* 0x000fe20003f4e000 */
[----:B------:R-:W2:Y:S01]  /*3b90*/  MUFU.EX2 R46, R31 ;  /* 0x0000001f002e7308 */ /* 0x000ea20000000800 */
[----:B-1----:R-:W-:-:S03]  /*3ba0*/  FFMA R30, R54, UR22, -R44 ;  /* 0x00000016361e7c23 */ /* 0x002fc6000800082c */
[----:B------:R-:W-:Y:S01]  /*3bb0*/  @!P3 FMUL R26, R26, 0.5 ;  /* 0x3f0000001a1ab820 */ /* 0x000fe20000400000 */
[----:B----4-:R-:W-:Y:S01]  /*3bc0*/  @!P4 FMUL R42, R42, R42 ;  /* 0x0000002a2a2ac220 */ /* 0x010fe20000400000 */
[----:B------:R-:W-:Y:S02]  /*3bd0*/  FSETP.GEU.AND P4, PT, R27, -126, PT ;  /* 0xc2fc00001b00780b */ /* 0x000fe40003f8e000 */
[----:B------:R1:W3:Y:S04]  /*3be0*/  MUFU.EX2 R50, R26 ;  /* 0x0000001a00327308 */ /* 0x0002e80000000800 */
[----:B------:R-:W-:-:S04]  /*3bf0*/  @!P2 FMUL R47, R47, 0.5 ;  /* 0x3f0000002f2fa820 */ /* 0x000fc80000400000 */
[----:B------:R-:W4:Y:S01]  /*3c00*/  MUFU.EX2 R43, R43 ;  /* 0x0000002b002b7308 */ /* 0x000f220000000800 */
[----:B--2---:R-:W-:Y:S01]  /*3c10*/  @!P6 FMUL R46, R46, R46 ;  /* 0x0000002e2e2ee220 */ /* 0x004fe20000400000 */
[----:B------:R-:W-:Y:S01]  /*3c20*/  FSETP.GEU.AND P6, PT, R51, -126, PT ;  /* 0xc2fc00003300780b */ /* 0x000fe20003fce000 */
[----:B-1----:R-:W-:Y:S01]  /*3c30*/  FADD R26, R33, R10 ;  /* 0x0000000a211a7221 */ /* 0x002fe20000000000 */
[----:B------:R-:W-:-:S03]  /*3c40*/  @!P4 FMUL R27, R27, 0.5 ;  /* 0x3f0000001b1bc820 */ /* 0x000fc60000400000 */
[----:B------:R-:W-:Y:S01]  /*3c50*/  FADD R31, R9, R26 ;  /* 0x0000001a091f7221 */ /* 0x000fe20000000000 */
[----:B------:R-:W1:Y:S01]  /*3c60*/  MUFU.EX2 R47, R47 ;  /* 0x0000002f002f7308 */ /* 0x000e620000000800 */
[----:B---3--:R-:W-:Y:S01]  /*3c70*/  @!P3 FMUL R50, R50, R50 ;  /* 0x000000323232b220 */ /* 0x008fe20000400000 */
[----:B------:R-:W-:Y:S01]  /*3c80*/  FSETP.GEU.AND P3, PT, R55, -126, PT ;  /* 0xc2fc00003700780b */ /* 0x000fe20003f6e000 */
[----:B------:R-:W-:Y:S01]  /*3c90*/  FADD R26, R29, R14 ;  /* 0x0000000e1d1a7221 */ /* 0x000fe20000000000 */
[----:B------:R-:W-:Y:S01]  /*3ca0*/  FADD R9, R24, R13 ;  /* 0x0000000d18097221 */ /* 0x000fe20000000000 */
[----:B------:R-:W-:Y:S01]  /*3cb0*/  FADD R53, R49, R50 ;  /* 0x0000003231357221 */ /* 0x000fe20000000000 */
[----:B------:R-:W-:Y:S01]  /*3cc0*/  F2FP.F16.F32.PACK_AB R24, R25, R24 ;  /* 0x000000181918723e */ /* 0x000fe200000000ff */
[----:B------:R-:W-:Y:S01]  /*3cd0*/  @!P6 FMUL R51, R51, 0.5 ;  /* 0x3f0000003333e820 */ /* 0x000fe20000400000 */
[----:B------:R2:W3:Y:S01]  /*3ce0*/  MUFU.EX2 R54, R27 ;  /* 0x0000001b00367308 */ /* 0x0004e20000000800 */
[----:B----4-:R-:W-:Y:S01]  /*3cf0*/  @!P5 FMUL R43, R43, R43 ;  /* 0x0000002b2b2bd220 */ /* 0x010fe20000400000 */
[----:B------:R-:W-:-:S02]  /*3d00*/  FSETP.GEU.AND P5, PT, R30, -126, PT ;  /* 0xc2fc00001e00780b */ /* 0x000fc40003fae000 */
[----:B------:R-:W-:-:S03]  /*3d10*/  F2FP.F16.F32.PACK_AB R25, R48, R45 ;  /* 0x0000002d3019723e */ /* 0x000fc600000000ff */
[----:B------:R-:W-:Y:S01]  /*3d20*/  @!P3 FMUL R55, R55, 0.5 ;  /* 0x3f0000003737b820 */ /* 0x000fe20000400000 */
[----:B------:R-:W4:Y:S01]  /*3d30*/  MUFU.EX2 R51, R51 ;  /* 0x0000003300337308 */ /* 0x000f220000000800 */
[----:B-1----:R-:W-:Y:S01]  /*3d40*/  @!P2 FMUL R47, R47, R47 ;  /* 0x0000002f2f2fa220 */ /* 0x002fe20000400000 */
[----:B------:R-:W-:Y:S01]  /*3d50*/  FSETP.GEU.AND P2, PT, R0, -126, PT ;  /* 0xc2fc00000000780b */ /* 0x000fe20003f4e000 */
[----:B--2---:R-:W-:Y:S02]  /*3d60*/  FADD R27, R37, R20 ;  /* 0x00000014251b7221 */ /* 0x004fe40000000000 */
[----:B------:R-:W-:Y:S02]  /*3d70*/  FADD R89, R52, R47 ;  /* 0x0000002f34597221 */ /* 0x000fe40000000000 */
[----:B------:R-:W-:Y:S01]  /*3d80*/  @!P5 FMUL R30, R30, 0.5 ;  /* 0x3f0000001e1ed820 */ /* 0x000fe20000400000 */
[----:B------:R-:W1:Y:S01]  /*3d90*/  MUFU.EX2 R55, R55 ;  /* 0x0000003700377308 */ /* 0x000e620000000800 */
[----:B---3--:R-:W-:Y:S01]  /*3da0*/  @!P4 FMUL R54, R54, R54 ;  /* 0x000000363636c220 */ /* 0x008fe20000400000 */
[----:B------:R-:W-:Y:S01]  /*3db0*/  FSETP.GEU.AND P4, PT, R40, -126, PT ;  /* 0xc2fc00002800780b */ /* 0x000fe20003f8e000 */
[----:B------:R-:W-:Y:S01]  /*3dc0*/  FADD R26, R26, R27 ;  /* 0x0000001b1a1a7221 */ /* 0x000fe20000000000 */
[----:B------:R-:W-:Y:S01]  /*3dd0*/  FADD R27, R45, R46 ;  /* 0x0000002e2d1b7221 */ /* 0x000fe20000000000 */
[----:B------:R-:W-:-:S02]  /*3de0*/  FADD R90, R35, R54 ;  /* 0x00000036235a7221 */ /* 0x000fc40000000000 */
[----:B------:R-:W-:Y:S01]  /*3df0*/  @!P2 FMUL R0, R0, 0.5 ;  /* 0x3f0000000000a820 */ /* 0x000fe20000400000 */
[----:B------:R2:W3:Y:S01]  /*3e00*/  MUFU.EX2 R44, R30 ;  /* 0x0000001e002c7308 */ /* 0x0004e20000000800 */
[----:B----4-:R-:W-:Y:S01]  /*3e10*/  @!P6 FMUL R51, R51, R51 ;  /* 0x000000333333e220 */ /* 0x010fe20000400000 */
[----:B------:R-:W-:Y:S01]  /*3e20*/  FADD R27, R27, R90 ;  /* 0x0000005a1b1b7221 */ /* 0x000fe20000000000 */
[----:B------:R-:W-:Y:S01]  /*3e30*/  FADD R26, R31, R26 ;  /* 0x0000001a1f1a7221 */ /* 0x000fe20000000000 */
[----:B------:R-:W-:Y:S01]  /*3e40*/  F2FP.F16.F32.PACK_AB R31, R42, R39 ;  /* 0x000000272a1f723e */ /* 0x000fe200000000ff */
[----:B------:R-:W-:Y:S02]  /*3e50*/  FADD R91, R38, R51 ;  /* 0x00000033265b7221 */ /* 0x000fe40000000000 */
[----:B------:R-:W-:Y:S01]  /*3e60*/  @!P4 FMUL R40, R40, 0.5 ;  /* 0x3f0000002828c820 */ /* 0x000fe20000400000 */
[----:B------:R-:W4:Y:S01]  /*3e70*/  MUFU.EX2 R0, R0 ;  /* 0x0000000000007308 */ /* 0x000f220000000800 */
[----:B--2---:R-:W-:Y:S01]  /*3e80*/  FADD R30, R32, R21 ;  /* 0x00000015201e7221 */ /* 0x004fe20000000000 */
[----:B-1----:R-:W-:-:S03]  /*3e90*/  @!P3 FMUL R55, R55, R55 ;  /* 0x000000373737b220 */ /* 0x002fc60000400000 */
[----:B------:R-:W-:Y:S01]  /*3ea0*/  FADD R9, R9, R30 ;  /* 0x0000001e09097221 */ /* 0x000fe20000000000 */
[----:B------:R-:W-:Y:S01]  /*3eb0*/  FADD R30, R48, R43 ;  /* 0x0000002b301e7221 */ /* 0x000fe20000000000 */
[----:B------:R-:W-:Y:S01]  /*3ec0*/  FADD R92, R42, R55 ;  /* 0x000000372a5c7221 */ /* 0x000fe20000000000 */
[----:B------:R1:W2:Y:S01]  /*3ed0*/  MUFU.EX2 R11, R40 ;  /* 0x00000028000b7308 */ /* 0x0002a20000000800 */
[----:B---3--:R-:W-:Y:S01]  /*3ee0*/  @!P5 FMUL R44, R44, R44 ;  /* 0x0000002c2c2cd220 */ /* 0x008fe20000400000 */
[----:B------:R-:W-:Y:S01]  /*3ef0*/  FADD R30, R30, R91 ;  /* 0x0000005b1e1e7221 */ /* 0x000fe20000000000 */
[----:B------:R-:W-:Y:S01]  /*3f00*/  FADD R89, R89, R92 ;  /* 0x0000005c59597221 */ /* 0x000fe20000000000 */
[----:B------:R-:W-:Y:S01]  /*3f10*/  FADD R9, R9, R34 ;  /* 0x0000002209097221 */ /* 0x000fe20000000000 */
[----:B------:R-:W-:Y:S02]  /*3f20*/  F2FP.F16.F32.PACK_AB R34, R14, R15 ;  /* 0x0000000f0e22723e */ /* 0x000fe400000000ff */
[----:B------:R-:W-:Y:S01]  /*3f30*/  FADD R30, R30, R89 ;  /* 0x000000591e1e7221 */ /* 0x000fe20000000000 */
[----:B------:R-:W-:Y:S01]  /*3f40*/  FADD R9, R9, R26 ;  /* 0x0000001a09097221 */ /* 0x000fe20000000000 */
[----:B-1----:R-:W-:Y:S01]  /*3f50*/  FADD R40, R39, R44 ;  /* 0x0000002c27287221 */ /* 0x002fe20000000000 */
[----:B----4-:R-:W-:Y:S01]  /*3f60*/  @!P2 FMUL R0, R0, R0 ;  /* 0x000000000000a220 */ /* 0x010fe20000400000 */
[----:B------:R-:W-:-:S02]  /*3f70*/  F2FP.F16.F32.PACK_AB R26, R29, R28 ;  /* 0x0000001c1d1a723e */ /* 0x000fc400000000ff */
[----:B------:R-:W-:Y:S01]  /*3f80*/  FADD R40, R53, R40 ;  /* 0x0000002835287221 */ /* 0x000fe20000000000 */
[----:B------:R-:W-:Y:S01]  /*3f90*/  F2FP.F16.F32.PACK_AB R28, R33, R32 ;  /* 0x00000020211c723e */ /* 0x000fe200000000ff */
[----:B------:R-:W-:Y:S01]  /*3fa0*/  FFMA R3, R0, R3, R9 ;  /* 0x0000000300037223 */ /* 0x000fe20000000009 */
[----:B------:R-:W-:Y:S01]  /*3fb0*/  F2FP.F16.F32.PACK_AB R29, R38, R35 ;  /* 0x00000023261d723e */ /* 0x000fe200000000ff */
[----:B------:R-:W-:Y:S01]  /*3fc0*/  FADD R27, R27, R40 ;  /* 0x000000281b1b7221 */ /* 0x000fe20000000000 */
[----:B------:R-:W-:Y:S01]  /*3fd0*/  SHF.L.U32 R40, R22, 0x1f, RZ ;  /* 0x0000001f16287819 */ /* 0x000fe200000006ff */
[----:B--2---:R-:W-:Y:S01]  /*3fe0*/  @!P4 FMUL R11, R11, R11 ;  /* 0x0000000b0b0bc220 */ /* 0x004fe20000400000 */
[-C--:B------:R-:W-:Y:S01]  /*3ff0*/  FMUL R56, R56, R0.reuse ;  /* 0x0000000038387220 */ /* 0x080fe20000400000 */
[----:B------:R-:W-:Y:S01]  /*4000*/  FADD R30, R27, R30 ;  /* 0x0000001e1b1e7221 */ /* 0x000fe20000000000 */
[----:B------:R1:W2:Y:S01]  /*4010*/  SYNCS.PHASECHK.TRANS64.TRYWAIT P2, [UR6+0x12400], R40 ;  /* 0x01240028ff0075a7 */ /* 0x0002a20008040146 */
[-C--:B------:R-:W-:Y:S01]  /*4020*/  FMUL R57, R57, R0.reuse ;  /* 0x0000000039397220 */ /* 0x080fe20000400000 */
[----:B------:R-:W-:Y:S01]  /*4030*/  FMUL R60, R60, R0 ;  /* 0x000000003c3c7220 */ /* 0x000fe20000400000 */
[----:B------:R-:W-:Y:S01]  /*4040*/  FFMA R6, R11, R6, R30 ;  /* 0x000000060b067223 */ /* 0x000fe2000000001e */
[----:B------:R-:W-:Y:S01]  /*4050*/  F2FP.F16.F32.PACK_AB R30, R37, R36 ;  /* 0x00000024251e723e */ /* 0x000fe200000000ff */
[-C--:B------:R-:W-:Y:S01]  /*4060*/  FMUL R61, R61, R0.reuse ;  /* 0x000000003d3d7220 */ /* 0x080fe20000400000 */
        /* <DEDUP_REMOVED lines=11> */
[----:B------:R-:W-:Y:S01]  /*4120*/  FMUL R85, R85, R0 ;  /* 0x0000000055557220 */ /* 0x000fe20000400000 */
        /* <DEDUP_REMOVED lines=16> */
[----:B------:R-:W-:-:S02]  /*4230*/  F2FP.F16.F32.PACK_AB R27, R52, R49 ;  /* 0x00000031341b723e */ /* 0x000fc400000000ff */
[----:B------:R-:W-:Y:S02]  /*4240*/  F2FP.F16.F32.PACK_AB R32, R12, R13 ;  /* 0x0000000d0c20723e */ /* 0x000fe400000000ff */
[----:B------:R-:W-:Y:S02]  /*4250*/  F2FP.F16.F32.PACK_AB R33, R43, R46 ;  /* 0x0000002e2b21723e */ /* 0x000fe400000000ff */
[----:B------:R-:W-:Y:S02]  /*4260*/  F2FP.F16.F32.PACK_AB R35, R47, R50 ;  /* 0x000000322f23723e */ /* 0x000fe400000000ff */
[----:B------:R-:W-:Y:S02]  /*4270*/  F2FP.F16.F32.PACK_AB R36, R10, R21 ;  /* 0x000000150a24723e */ /* 0x000fe400000000ff */
[----:B------:R-:W-:Y:S02]  /*4280*/  F2FP.F16.F32.PACK_AB R37, R51, R54 ;  /* 0x000000363325723e */ /* 0x000fe400000000ff */
[----:B------:R-:W-:Y:S01]  /*4290*/  F2FP.F16.F32.PACK_AB R38, R20, R41 ;  /* 0x000000291426723e */ /* 0x000fe200000000ff */
[----:B-12---:R-:W-:Y:S06]  /*42a0*/  @!P0 BRA `(.L_x_29) ;  /* 0x0000000000048947 */ /* 0x006fec0003800000 */
[----:B------:R-:W-:Y:S01]  /*42b0*/  BPT.TRAP 0x1 ;  /* 0x000000040000795c */ /* 0x000fe20000300000 */
.L_x_29:
[----:B------:R-:W-:Y:S05]  /*42c0*/  @P2 BRA `(.L_x_30) ;  /* 0x0000000000082947 */ /* 0x000fea0003800000 */
[----:B------:R-:W1:Y:S02]  /*42d0*/  SYNCS.PHASECHK.TRANS64.TRYWAIT P2, [UR6+0x12400], R40 ;  /* 0x01240028ff0075a7 */ /* 0x000e640008040146 */
[----:B-1----:R-:W-:Y:S05]  /*42e0*/  @!P2 BRA `(.L_x_31) ;  /* 0x000000500074a947 */ /* 0x002fea0003800000 */
.L_x_30:
[----:B------:R-:W-:Y:S01]  /*42f0*/  ULEA UR10, UR37, UR44, 0x9 ;  /* 0x0000002c250a7291 */ /* 0x000fe2000f8e483f */
[----:B------:R-:W-:Y:S01]  /*4300*/  WARPGROUP.ARRIVE ;  /* 0x00000000000079c5 */ /* 0x000fe20000000000 */
[----:B------:R-:W-:Y:S01]  /*4310*/  UMOV UR7, 0x40000040 ;  /* 0x4000004000077882 */ /* 0x000fe20000000000 */
[----:B------:R-:W-:-:S04]  /*4320*/  F2FP.F16.F32.PACK_AB R39, R55, R44 ;  /* 0x0000002c3727723e */ /* 0x000fc800000000ff */
[----:B------:R-:W-:Y:S02]  /*4330*/  UMOV UR6, UR10 ;  /* 0x0000000a00067c82 */ /* 0x000fe40008000000 */
        /* <DEDUP_REMOVED lines=19> */
.L_x_32:
[----:B------:R-:W-:-:S04]  /*4470*/  ULEA UR6, UR21, UR45, 0x3 ;  /* 0x0000002d15067291 */ /* 0x000fc8000f8e183f */
[----:B------:R-:W-:-:S04]  /*4480*/  UIADD3 UR6, UR6, 0x12428, URZ ;  /* 0x0001242806067890 */ /* 0x000fc8000fffe03f */
[----:B------:R-:W-:-:S09]  /*4490*/  UPRMT UR6, URZ, 0x654, UR6 ;  /* 0x000006543f067896 */ /* 0x000fd20008000006 */
[----:B------:R-:W-:Y:S01]  /*44a0*/  SYNCS.ARRIVE.TRANS64.RED.A1T0 RZ, [UR6], RZ ;  /* 0x000000ffffff79a7 */ /* 0x000fe20008100406 */
[----:B------:R-:W-:Y:S05]  /*44b0*/  @P1 BRA `(.L_x_33) ;  /* 0x0000000000041947 */ /* 0x000fea0003800000 */
[----:B------:R-:W-:Y:S01]  /*44c0*/  BPT.TRAP 0x1 ;  /* 0x000000040000795c */ /* 0x000fe20000300000 */
.L_x_33:
[----:B------:R-:W-:-:S04]  /*44d0*/  UIADD3 UR21, UR21, 0x1, URZ ;  /* 0x0000000115157890 */ /* 0x000fc8000fffe03f */
[----:B------:R-:W-:-:S04]  /*44e0*/  UISETP.NE.AND UP0, UPT, UR21, 0x5, UPT ;  /* 0x000000051500788c */ /* 0x000fc8000bf05270 */
[----:B------:R-:W-:Y:S01]  /*44f0*/  USEL UR21, UR21, URZ, UP0 ;  /* 0x0000003f15157287 */ /* 0x000fe20008000000 */
[----:B------:R-:W-:Y:S11]  /*4500*/  @!P0 BRA `(.L_x_34) ;  /* 0x0000000000048947 */ /* 0x000ff60003800000 */
[----:B------:R-:W-:Y:S01]  /*4510*/  BPT.TRAP 0x1 ;  /* 0x000000040000795c */ /* 0x000fe20000300000 */
.L_x_34:
[----:B------:R-:W-:-:S04]  /*4520*/  ULEA UR6, UR21, UR45, 0x3 ;  /* 0x0000002d15067291 */ /* 0x000fc8000f8e183f */
[----:B------:R-:W-:-:S04]  /*4530*/  UIADD3 UR6, UR6, 0x12428, URZ ;  /* 0x0001242806067890 */ /* 0x000fc8000fffe03f */
[----:B------:R-:W-:-:S09]  /*4540*/  UPRMT UR6, URZ, 0x654, UR6 ;  /* 0x000006543f067896 */ /* 0x000fd20008000006 */
[----:B------:R-:W-:Y:S01]  /*4550*/  SYNCS.ARRIVE.TRANS64.RED.A1T0 RZ, [UR6], RZ ;  /* 0x000000ffffff79a7 */ /* 0x000fe20008100406 */
[----:B------:R-:W-:Y:S05]  /*4560*/  @P1 BRA `(.L_x_35) ;  /* 0x0000000000041947 */ /* 0x000fea0003800000 */
[----:B------:R-:W-:Y:S01]  /*4570*/  BPT.TRAP 0x1 ;  /* 0x000000040000795c */ /* 0x000fe20000300000 */
.L_x_35:
[----:B------:R-:W-:Y:S01]  /*4580*/  UIADD3 UR37, UR37, 0x1, URZ ;  /* 0x0000000125257890 */ /* 0x000fe2000fffe03f */
[C---:B------:R-:W-:Y:S01]  /*4590*/  ISETP.GT.AND P2, PT, R8.reuse, 0x1, PT ;  /* 0x000000010800780c */ /* 0x040fe20003f44270 */
[----:B------:R-:W-:Y:S01]  /*45a0*/  UIADD3 UR21, UR21, 0x1, URZ ;  /* 0x0000000115157890 */ /* 0x000fe2000fffe03f */
[----:B------:R-:W-:Y:S01]  /*45b0*/  VIADD R7, R7, 0x40 ;  /* 0x0000004007077836 */ /* 0x000fe20000000000 */
[----:B------:R-:W-:Y:S01]  /*45c0*/  UISETP.NE.AND UP1, UPT, UR37, 0x5, UPT ;  /* 0x000000052500788c */ /* 0x000fe2000bf25270 */
[----:B------:R-:W-:Y:S01]  /*45d0*/  VIADD R0, R8, 0xffffffff ;  /* 0xffffffff08007836 */ /* 0x000fe20000000000 */
[----:B------:R-:W-:Y:S01]  /*45e0*/  UISETP.NE.AND UP0, UPT, UR21, 0x5, UPT ;  /* 0x000000051500788c */ /* 0x000fe2000bf05270 */
[----:B-1----:R-:W-:Y:S01]  /*45f0*/  IMAD.MOV.U32 R9, RZ, RZ, R4 ;  /* 0x000000ffff097224 */ /* 0x002fe200078e0004 */
[----:B------:R-:W-:Y:S01]  /*4600*/  USEL UR6, URZ, 0x1, UP1 ;  /* 0x000000013f067887 */ /* 0x000fe20008800000 */
[----:B------:R-:W-:Y:S01]  /*4610*/  MOV R11, R5 ;  /* 0x00000005000b7202 */ /* 0x000fe20000000f00 */
[----:B------:R-:W-:-:S02]  /*4620*/  USEL UR21, UR21, URZ, UP0 ;  /* 0x0000003f15157287 */ /* 0x000fc40008000000 */
[----:B------:R-:W-:Y:S02]  /*4630*/  USEL UR37, UR37, URZ, UP1 ;  /* 0x0000003f25257287 */ /* 0x000fe40008800000 */
[----:B------:R-:W-:Y:S01]  /*4640*/  LOP3.LUT R22, R22, UR6, RZ, 0x3c, !PT ;  /* 0x0000000616167c12 */ /* 0x000fe2000f8e3cff */
[----:B------:R-:W-:Y:S09]  /*4650*/  @P2 BRA `(.L_x_36) ;  /* 0xffffffe400d82947 */ /* 0x000ff2000383ffff */
.L_x_25:
[----:B------:R-:W-:-:S13]  /*4660*/  ISETP.GE.AND P2, PT, R8, RZ, PT ;  /* 0x000000ff0800720c */ /* 0x000fda0003f46270 */
[----:B------:R-:W-:Y:S05]  /*4670*/  @!P2 BRA `(.L_x_37) ;  /* 0x0000001c0078a947 */ /* 0x000fea0003800000 */
[----:B------:R-:W-:Y:S01]  /*4680*/  VIADD R8, R8, 0x1 ;  /* 0x0000000108087836 */ /* 0x000fe20000000000 */
[----:B------:R-:W-:Y:S01]  /*4690*/  ULDC UR22, c[0x0][0x604] ;  /* 0x0001810000167ab9 */ /* 0x000fe20000000800 */
[----:B------:R-:W-:Y:S02]  /*46a0*/  IMAD.MOV.U32 R9, RZ, RZ, R4 ;  /* 0x000000ffff097224 */ /* 0x000fe400078e0004 */
[----:B------:R-:W-:-:S07]  /*46b0*/  IMAD.MOV.U32 R0, RZ, RZ, R5 ;  /* 0x000000ffff007224 */ /* 0x000fce00078e0005 */
.L_x_48:
[----:B------:R-:W-:Y:S05]  /*46c0*/  @!P0 BRA `(.L_x_38) ;  /* 0x0000000000048947 */ /* 0x000fea0003800000 */
[----:B------:R-:W-:Y:S01]  /*46d0*/  BPT.TRAP 0x1 ;  /* 0x000000040000795c */ /* 0x000fe20000300000 */
.L_x_38:
[----:B------:R-:W-:Y:S01]  /*46e0*/  ULEA UR6, UR37, UR45, 0x3 ;  /* 0x0000002d25067291 */ /* 0x000fe2000f8e183f */
[----:B------:R-:W-:-:S08]  /*46f0*/  SHF.L.U32 R4, R22, 0x1f, RZ ;  /* 0x0000001f16047819 */ /* 0x000fd000000006ff */
[----:B------:R-:W1:Y:S02]  /*4700*/  SYNCS.PHASECHK.TRANS64.TRYWAIT P2, [UR6+0x12400], R4 ;  /* 0x01240004ff0075a7 */ /* 0x000e640008040146 */
[----:B-1----:R-:W-:Y:S05]  /*4710*/  @!P2 BRA `(.L_x_39) ;  /* 0x0000004c0080a947 */ /* 0x002fea0003800000 */
.L_x_127:
        /* <DEDUP_REMOVED lines=27> */
.L_x_40:
[----:B------:R-:W-:Y:S01]  /*48d0*/  LEA R97, R19, R16, 0x6 ;  /* 0x0000001013617211 */ /* 0x000fe200078e30ff */
[C---:B-1----:R-:W-:Y:S01]  /*48e0*/  VIADD R4, R7.reuse, 0x1 ;  /* 0x0000000107047836 */ /* 0x042fe20000000000 */
[C---:B------:R-:W-:Y:S01]  /*48f0*/  IADD3 R12, R7.reuse, 0x10, RZ ;  /* 0x00000010070c7810 */ /* 0x040fe20007ffe0ff */
[----:B------:R-:W-:Y:S01]  /*4900*/  VIADD R5, R7, 0x8 ;  /* 0x0000000807057836 */ /* 0x000fe20000000000 */
[----:B------:R-:W-:Y:S01]  /*4910*/  ISETP.GE.AND P2, PT, R97, R7, PT ;  /* 0x000000076100720c */ /* 0x000fe20003f46270 */
[----:B------:R-:W-:Y:S01]  /*4920*/  VIADD R10, R7, 0x9 ;  /* 0x00000009070a7836 */ /* 0x000fe20000000000 */
[----:B------:R-:W-:Y:S01]  /*4930*/  ISETP.GE.AND P3, PT, R97, R4, PT ;  /* 0x000000046100720c */ /* 0x000fe20003f66270 */
[C---:B------:R-:W-:Y:S01]  /*4940*/  VIADD R13, R7.reuse, 0x11 ;  /* 0x00000011070d7836 */ /* 0x040fe20000000000 */
[----:B------:R-:W-:Y:S01]  /*4950*/  FSEL R24, R24, -INF , P2 ;  /* 0xff80000018187808 */ /* 0x000fe20001000000 */
[----:B------:R-:W-:Y:S01]  /*4960*/  VIADD R15, R7, 0x19 ;  /* 0x00000019070f7836 */ /* 0x000fe20000000000 */
[----:B------:R-:W-:Y:S01]  /*4970*/  ISETP.GE.AND P2, PT, R97, R5, PT ;  /* 0x000000056100720c */ /* 0x000fe20003f46270 */
[----:B------:R-:W-:Y:S01]  /*4980*/  VIADD R21, R7, 0x21 ;  /* 0x0000002107157836 */ /* 0x000fe20000000000 */
[----:B------:R-:W-:Y:S01]  /*4990*/  FSEL R25, R25, -INF , P3 ;  /* 0xff80000019197808 */ /* 0x000fe20001800000 */
[C---:B------:R-:W-:Y:S01]  /*49a0*/  VIADD R89, R7.reuse, 0x28 ;  /* 0x0000002807597836 */ /* 0x040fe20000000000 */
[----:B------:R-:W-:Y:S01]  /*49b0*/  FMNMX R14, R24, R9, !PT ;  /* 0x00000009180e7209 */ /* 0x000fe20007800000 */
[----:B------:R-:W-:Y:S01]  /*49c0*/  VIADD R93, R7, 0x38 ;  /* 0x00000038075d7836 */ /* 0x000fe20000000000 */
[----:B------:R-:W-:Y:S01]  /*49d0*/  ISETP.GE.AND P3, PT, R97, R10, PT ;  /* 0x0000000a6100720c */ /* 0x000fe20003f66270 */
[----:B------:R-:W-:Y:S01]  /*49e0*/  ULEA UR6, UR37, UR45, 0x3 ;  /* 0x0000002d25067291 */ /* 0x000fe2000f8e183f */
[----:B------:R-:W-:-:S02]  /*49f0*/  FSEL R28, R28, -INF , P2 ;  /* 0xff8000001c1c7808 */ /* 0x000fc40001000000 */
[----:B------:R-:W-:Y:S01]  /*4a00*/  FMNMX R11, R25, R14, !PT ;  /* 0x0000000e190b7209 */ /* 0x000fe20007800000 */
[----:B------:R-:W-:Y:S01]  /*4a10*/  VIADD R14, R7, 0x18 ;  /* 0x00000018070e7836 */ /* 0x000fe20000000000 */
[----:B------:R-:W-:Y:S02]  /*4a20*/  ISETP.GE.AND P2, PT, R97, R12, PT ;  /* 0x0000000c6100720c */ /* 0x000fe40003f46270 */
[----:B------:R-:W-:Y:S02]  /*4a30*/  FSEL R29, R29, -INF , P3 ;  /* 0xff8000001d1d7808 */ /* 0x000fe40001800000 */
[----:B------:R-:W-:Y:S02]  /*4a40*/  FMNMX R20, R28, R11, !PT ;  /* 0x0000000b1c147209 */ /* 0x000fe40007800000 */
[----:B------:R-:W-:Y:S02]  /*4a50*/  ISETP.GE.AND P3, PT, R97, R13, PT ;  /* 0x0000000d6100720c */ /* 0x000fe40003f66270 */
[----:B------:R-:W-:-:S02]  /*4a60*/  FSEL R32, R32, -INF , P2 ;  /* 0xff80000020207808 */ /* 0x000fc40001000000 */
[----:B------:R-:W-:Y:S02]  /*4a70*/  FMNMX R11, R29, R20, !PT ;  /* 0x000000141d0b7209 */ /* 0x000fe40007800000 */
[----:B------:R-:W-:Y:S02]  /*4a80*/  ISETP.GE.AND P2, PT, R97, R14, PT ;  /* 0x0000000e6100720c */ /* 0x000fe40003f46270 */
[----:B------:R-:W-:Y:S02]  /*4a90*/  FSEL R33, R33, -INF , P3 ;  /* 0xff80000021217808 */ /* 0x000fe40001800000 */
[----:B------:R-:W-:Y:S02]  /*4aa0*/  FMNMX R90, R32, R11, !PT ;  /* 0x0000000b205a7209 */ /* 0x000fe40007800000 */
[----:B------:R-:W-:Y:S02]  /*4ab0*/  IADD3 R20, R7, 0x20, RZ ;  /* 0x0000002007147810 */ /* 0x000fe40007ffe0ff */
[----:B------:R-:W-:-:S02]  /*4ac0*/  ISETP.GE.AND P3, PT, R97, R15, PT ;  /* 0x0000000f6100720c */ /* 0x000fc40003f66270 */
[----:B------:R-:W-:Y:S02]  /*4ad0*/  FSEL R36, R36, -INF , P2 ;  /* 0xff80000024247808 */ /* 0x000fe40001000000 */
[----:B------:R-:W-:Y:S02]  /*4ae0*/  FMNMX R11, R33, R90, !PT ;  /* 0x0000005a210b7209 */ /* 0x000fe40007800000 */
[----:B------:R-:W-:Y:S02]  /*4af0*/  ISETP.GE.AND P2, PT, R97, R20, PT ;  /* 0x000000146100720c */ /* 0x000fe40003f46270 */
[----:B------:R-:W-:Y:S02]  /*4b00*/  FSEL R37, R37, -INF , P3 ;  /* 0xff80000025257808 */ /* 0x000fe40001800000 */
[----:B------:R-:W-:Y:S02]  /*4b10*/  FMNMX R90, R36, R11, !PT ;  /* 0x0000000b245a7209 */ /* 0x000fe40007800000 */
[----:B------:R-:W-:-:S02]  /*4b20*/  ISETP.GE.AND P3, PT, R97, R21, PT ;  /* 0x000000156100720c */ /* 0x000fc40003f66270 */
[----:B------:R-:W-:Y:S02]  /*4b30*/  FSEL R40, R40, -INF , P2 ;  /* 0xff80000028287808 */ /* 0x000fe40001000000 */
[----:B------:R-:W-:Y:S01]  /*4b40*/  FMNMX R11, R37, R90, !PT ;  /* 0x0000005a250b7209 */ /* 0x000fe20007800000 */
[----:B------:R-:W-:Y:S01]  /*4b50*/  VIADD R90, R7, 0x29 ;  /* 0x00000029075a7836 */ /* 0x000fe20000000000 */
[----:B------:R-:W-:Y:S02]  /*4b60*/  ISETP.GE.AND P2, PT, R97, R89, PT ;  /* 0x000000596100720c */ /* 0x000fe40003f46270 */
[----:B------:R-:W-:Y:S02]  /*4b70*/  FSEL R41, R41, -INF , P3 ;  /* 0xff80000029297808 */ /* 0x000fe40001800000 */
[----:B------:R-:W-:Y:S02]  /*4b80*/  FMNMX R92, R40, R11, !PT ;  /* 0x0000000b285c7209 */ /* 0x000fe40007800000 */
[----:B------:R-:W-:-:S02]  /*4b90*/  IADD3 R91, R7, 0x30, RZ ;  /* 0x00000030075b7810 */ /* 0x000fc40007ffe0ff */
[----:B------:R-:W-:Y:S02]  /*4ba0*/  ISETP.GE.AND P3, PT, R97, R90, PT ;  /* 0x0000005a6100720c */ /* 0x000fe40003f66270 */
[----:B------:R-:W-:Y:S02]  /*4bb0*/  FSEL R44, R44, -INF , P2 ;  /* 0xff8000002c2c7808 */ /* 0x000fe40001000000 */
[----:B------:R-:W-:Y:S01]  /*4bc0*/  FMNMX R11, R41, R92, !PT ;  /* 0x0000005c290b7209 */ /* 0x000fe20007800000 */
[----:B------:R-:W-:Y:S01]  /*4bd0*/  VIADD R92, R7, 0x31 ;  /* 0x00000031075c7836 */ /* 0x000fe20000000000 */
[----:B------:R-:W-:Y:S02]  /*4be0*/  ISETP.GE.AND P2, PT, R97, R91, PT ;  /* 0x0000005b6100720c */ /* 0x000fe40003f46270 */
[----:B------:R-:W-:Y:S02]  /*4bf0*/  FSEL R45, R45, -INF , P3 ;  /* 0xff8000002d2d7808 */ /* 0x000fe40001800000 */
[----:B------:R-:W-:-:S02]  /*4c00*/  FMNMX R94, R44, R11, !PT ;  /* 0x0000000b2c5e7209 */ /* 0x000fc40007800000 */
        /* <DEDUP_REMOVED lines=9> */
[----:B------:R-:W-:Y:S02]  /*4ca0*/  FMNMX R11, R49, R96, !PT ;  /* 0x00000060310b7209 */ /* 0x000fe40007800000 */
[----:B------:R-:W-:Y:S02]  /*4cb0*/  FSEL R53, R53, -INF , P3 ;  /* 0xff80000035357808 */ /* 0x000fe40001800000 */
[----:B------:R-:W-:Y:S02]  /*4cc0*/  FMNMX R96, R52, R11, !PT ;  /* 0x0000000b34607209 */ /* 0x000fe40007800000 */
[----:B------:R-:W-:-:S02]  /*4cd0*/  IADD3 R97, R97, 0x8, RZ ;  /* 0x0000000861617810 */ /* 0x000fc40007ffe0ff */
[----:B------:R-:W-:Y:S02]  /*4ce0*/  FMNMX R96, R53, R96, !PT ;  /* 0x0000006035607209 */ /* 0x000fe40007800000 */
[C---:B------:R-:W-:Y:S02]  /*4cf0*/  ISETP.GE.AND P2, PT, R97.reuse, R7, PT ;  /* 0x000000076100720c */ /* 0x040fe40003f46270 */
[C---:B------:R-:W-:Y:S01]  /*4d00*/  ISETP.GE.AND P3, PT, R97.reuse, R4, PT ;  /* 0x000000046100720c */ /* 0x040fe20003f66270 */
[----:B------:R-:W1:Y:S01]  /*4d10*/  SHFL.BFLY PT, R11, R96, 0x1, 0x1f ;  /* 0x0c201f00600b7f89 */ /* 0x000e6200000e0000 */
[----:B------:R-:W-:Y:S02]  /*4d20*/  ISETP.GE.AND P4, PT, R97, R13, PT ;  /* 0x0000000d6100720c */ /* 0x000fe40003f86270 */
[----:B------:R-:W-:Y:S02]  /*4d30*/  FSEL R27, R27, -INF , P3 ;  /* 0xff8000001b1b7808 */ /* 0x000fe40001800000 */
[----:B------:R-:W-:-:S02]  /*4d40*/  ISETP.GE.AND P3, PT, R97, R10, PT ;  /* 0x0000000a6100720c */ /* 0x000fc40003f66270 */
[----:B------:R-:W-:Y:S02]  /*4d50*/  FSEL R35, R35, -INF , P4 ;  /* 0xff80000023237808 */ /* 0x000fe40002000000 */
[----:B------:R-:W-:Y:S02]  /*4d60*/  FSEL R31, R31, -INF , P3 ;  /* 0xff8000001f1f7808 */ /* 0x000fe40001800000 */
[C---:B------:R-:W-:Y:S02]  /*4d70*/  ISETP.GE.AND P3, PT, R97.reuse, R14, PT ;  /* 0x0000000e6100720c */ /* 0x040fe40003f66270 */
[C---:B------:R-:W-:Y:S02]  /*4d80*/  ISETP.GE.AND P4, PT, R97.reuse, R20, PT ;  /* 0x000000146100720c */ /* 0x040fe40003f86270 */
[----:B------:R-:W-:Y:S02]  /*4d90*/  FSEL R38, R38, -INF , P3 ;  /* 0xff80000026267808 */ /* 0x000fe40001800000 */
[----:B------:R-:W-:-:S02]  /*4da0*/  ISETP.GE.AND P3, PT, R97, R21, PT ;  /* 0x000000156100720c */ /* 0x000fc40003f66270 */
[----:B------:R-:W-:Y:S02]  /*4db0*/  FSEL R42, R42, -INF , P4 ;  /* 0xff8000002a2a7808 */ /* 0x000fe40002000000 */
[----:B------:R-:W-:Y:S02]  /*4dc0*/  FSEL R43, R43, -INF , P3 ;  /* 0xff8000002b2b7808 */ /* 0x000fe40001800000 */
[C---:B------:R-:W-:Y:S02]  /*4dd0*/  ISETP.GE.AND P4, PT, R97.reuse, R91, PT ;  /* 0x0000005b6100720c */ /* 0x040fe40003f86270 */
[----:B-1----:R-:W-:Y:S02]  /*4de0*/  FMNMX R95, R96, R11, !PT ;  /* 0x0000000b605f7209 */ /* 0x002fe40007800000 */
[----:B------:R-:W-:Y:S02]  /*4df0*/  FSEL R11, R26, -INF , P2 ;  /* 0xff8000001a0b7808 */ /* 0x000fe40001000000 */
[----:B------:R-:W-:Y:S01]  /*4e00*/  ISETP.GE.AND P2, PT, R97, R5, PT ;  /* 0x000000056100720c */ /* 0x000fe20003f46270 */
[----:B------:R-:W1:Y:S01]  /*4e10*/  SHFL.BFLY PT, R98, R95, 0x2, 0x1f ;  /* 0x0c401f005f627f89 */ /* 0x000e6200000e0000 */
[----:B------:R-:W-:-:S02]  /*4e20*/  FMNMX R4, R11, R0, !PT ;  /* 0x000000000b047209 */ /* 0x000fc40007800000 */
[----:B------:R-:W-:Y:S02]  /*4e30*/  FSEL R30, R30, -INF , P2 ;  /* 0xff8000001e1e7808 */ /* 0x000fe40001000000 */
[----:B------:R-:W-:Y:S02]  /*4e40*/  FMNMX R5, R27, R4, !PT ;  /* 0x000000041b057209 */ /* 0x000fe40007800000 */
[----:B------:R-:W-:Y:S02]  /*4e50*/  ISETP.GE.AND P2, PT, R97, R12, PT ;  /* 0x0000000c6100720c */ /* 0x000fe40003f46270 */
[----:B------:R-:W-:Y:S02]  /*4e60*/  FMNMX R4, R30, R5, !PT ;  /* 0x000000051e047209 */ /* 0x000fe40007800000 */
[----:B------:R-:W-:Y:S02]  /*4e70*/  FSEL R34, R34, -INF , P2 ;  /* 0xff80000022227808 */ /* 0x000fe40001000000 */
[----:B------:R-:W-:-:S02]  /*4e80*/  FMNMX R5, R31, R4, !PT ;  /* 0x000000041f057209 */ /* 0x000fc40007800000 */
[----:B------:R-:W-:Y:S02]  /*4e90*/  ISETP.GE.AND P2, PT, R97, R15, PT ;  /* 0x0000000f6100720c */ /* 0x000fe40003f46270 */
[----:B------:R-:W-:Y:S02]  /*4ea0*/  FMNMX R10, R34, R5, !PT ;  /* 0x00000005220a7209 */ /* 0x000fe40007800000 */
[----:B------:R-:W-:Y:S02]  /*4eb0*/  FSEL R39, R39, -INF , P2 ;  /* 0xff80000027277808 */ /* 0x000fe40001000000 */
[----:B------:R-:W-:Y:S02]  /*4ec0*/  FMNMX R5, R35, R10, !PT ;  /* 0x0000000a23057209 */ /* 0x000fe40007800000 */
[----:B------:R-:W-:Y:S02]  /*4ed0*/  ISETP.GE.AND P2, PT, R97, R90, PT ;  /* 0x0000005a6100720c */ /* 0x000fe40003f46270 */
[----:B-1----:R-:W-:-:S02]  /*4ee0*/  FMNMX R4, R95, R98, !PT ;  /* 0x000000625f047209 */ /* 0x002fc40007800000 */
[----:B------:R-:W-:Y:S02]  /*4ef0*/  FMNMX R14, R38, R5, !PT ;  /* 0x00000005260e7209 */ /* 0x000fe40007800000 */
[C---:B------:R-:W-:Y:S02]  /*4f00*/  FSETP.NEU.AND P5, PT, R4.reuse, -INF , PT ;  /* 0xff8000000400780b */ /* 0x040fe40003fad000 */
[----:B------:R-:W-:Y:S02]  /*4f10*/  FMNMX R5, R39, R14, !PT ;  /* 0x0000000e27057209 */ /* 0x000fe40007800000 */
[----:B------:R-:W-:Y:S02]  /*4f20*/  FSEL R10, R4, RZ, P5 ;  /* 0x000000ff040a7208 */ /* 0x000fe40002800000 */
[----:B------:R-:W-:Y:S02]  /*4f30*/  FSEL R47, R47, -INF , P2 ;  /* 0xff8000002f2f7808 */ /* 0x000fe40001000000 */
[----:B------:R-:W-:Y:S01]  /*4f40*/  ISETP.GE.AND P5, PT, R97, R89, PT ;  /* 0x000000596100720c */ /* 0x000fe20003fa6270 */
[----:B------:R-:W-:Y:S01]  /*4f50*/  FMUL R12, R10, UR22 ;  /* 0x000000160a0c7c20 */ /* 0x000fe20008400000 */
[----:B------:R-:W-:Y:S01]  /*4f60*/  FMNMX R14, R42, R5, !PT ;  /* 0x000000052a0e7209 */ /* 0x000fe20007800000 */
[----:B------:R-:W-:Y:S01]  /*4f70*/  FADD R10, -R10, R9 ;  /* 0x000000090a0a7221 */ /* 0x000fe20000000100 */
[----:B------:R-:W-:Y:S01]  /*4f80*/  FSEL R46, R46, -INF , P5 ;  /* 0xff8000002e2e7808 */ /* 0x000fe20002800000 */
[--C-:B------:R-:W-:Y:S01]  /*4f90*/  FFMA R25, R25, UR22, -R12.reuse ;  /* 0x0000001619197c23 */ /* 0x100fe2000800080c */
[--C-:B------:R-:W-:Y:S01]  /*4fa0*/  FFMA R24, R24, UR22, -R12.reuse ;  /* 0x0000001618187c23 */ /* 0x100fe2000800080c */
[----:B------:R-:W-:Y:S01]  /*4fb0*/  FMNMX R5, R43, R14, !PT ;  /* 0x0000000e2b057209 */ /* 0x000fe20007800000 */
[--C-:B------:R-:W-:Y:S01]  /*4fc0*/  FFMA R29, R29, UR22, -R12.reuse ;  /* 0x000000161d1d7c23 */ /* 0x100fe2000800080c */
[----:B------:R-:W-:Y:S01]  /*4fd0*/  FSEL R50, R50, -INF , P4 ;  /* 0xff80000032327808 */ /* 0x000fe20002000000 */
[--C-:B------:R-:W-:Y:S01]  /*4fe0*/  FFMA R28, R28, UR22, -R12.reuse ;  /* 0x000000161c1c7c23 */ /* 0x100fe2000800080c */
[----:B------:R-:W-:Y:S01]  /*4ff0*/  FSETP.GEU.AND P2, PT, R25, -126, PT ;  /* 0xc2fc00001900780b */ /* 0x000fe20003f4e000 */
[--C-:B------:R-:W-:Y:S01]  /*5000*/  FFMA R32, R32, UR22, -R12.reuse ;  /* 0x0000001620207c23 */ /* 0x100fe2000800080c */
[----:B------:R-:W-:Y:S01]  /*5010*/  FSETP.GEU.AND P6, PT, R24, -126, PT ;  /* 0xc2fc00001800780b */ /* 0x000fe20003fce000 */
[--C-:B------:R-:W-:Y:S01]  /*5020*/  FFMA R36, R36, UR22, -R12.reuse ;  /* 0x0000001624247c23 */ /* 0x100fe2000800080c */
[----:B------:R-:W-:Y:S01]  /*5030*/  FMNMX R14, R46, R5, !PT ;  /* 0x000000052e0e7209 */ /* 0x000fe20007800000 */
[--C-:B------:R-:W-:Y:S01]  /*5040*/  FFMA R33, R33, UR22, -R12.reuse ;  /* 0x0000001621217c23 */ /* 0x100fe2000800080c */
[----:B------:R-:W-:Y:S01]  /*5050*/  ISETP.GE.AND P3, PT, R97, R92, PT ;  /* 0x0000005c6100720c */ /* 0x000fe20003f66270 */
[--C-:B------:R-:W-:Y:S01]  /*5060*/  FFMA R37, R37, UR22, -R12.reuse ;  /* 0x0000001625257c23 */ /* 0x100fe2000800080c */
[----:B------:R-:W-:Y:S01]  /*5070*/  ISETP.GE.AND P4, PT, R97, R94, PT ;  /* 0x0000005e6100720c */ /* 0x000fe20003f86270 */
[--C-:B------:R-:W-:Y:S01]  /*5080*/  FFMA R40, R40, UR22, -R12.reuse ;  /* 0x0000001628287c23 */ /* 0x100fe2000800080c */
[----:B------:R-:W-:Y:S01]  /*5090*/  FMNMX R5, R47, R14, !PT ;  /* 0x0000000e2f057209 */ /* 0x000fe20007800000 */
[--C-:B------:R-:W-:Y:S01]  /*50a0*/  FFMA R41, R41, UR22, -R12.reuse ;  /* 0x0000001629297c23 */ /* 0x100fe2000800080c */
[----:B------:R-:W-:Y:S01]  /*50b0*/  ISETP.GE.AND P5, PT, R97, R93, PT ;  /* 0x0000005d6100720c */ /* 0x000fe20003fa6270 */
[----:B------:R-:W-:Y:S01]  /*50c0*/  @!P2 FMUL R25, R25, 0.5 ;  /* 0x3f0000001919a820 */ /* 0x000fe20000400000 */
[----:B------:R-:W-:Y:S01]  /*50d0*/  FSEL R51, R51, -INF , P3 ;  /* 0xff80000033337808 */ /* 0x000fe20001800000 */
[----:B------:R-:W-:Y:S01]  /*50e0*/  @!P6 FMUL R24, R24, 0.5 ;  /* 0x3f0000001818e820 */ /* 0x000fe20000400000 */
[----:B------:R-:W-:Y:S01]  /*50f0*/  FMNMX R14, R50, R5, !PT ;  /* 0x00000005320e7209 */ /* 0x000fe20007800000 */
[--C-:B------:R-:W-:Y:S01]  /*5100*/  FFMA R45, R45, UR22, -R12.reuse ;  /* 0x000000162d2d7c23 */ /* 0x100fe2000800080c */
[----:B------:R-:W-:Y:S01]  /*5110*/  FSEL R55, R55, -INF , P4 ;  /* 0xff80000037377808 */ /* 0x000fe20002000000 */
[----:B------:R-:W1:Y:S01]  /*5120*/  MUFU.EX2 R25, R25 ;  /* 0x0000001900197308 */ /* 0x000e620000000800 */
[----:B------:R-:W-:Y:S01]  /*5130*/  FSETP.GEU.AND P4, PT, R29, -126, PT ;  /* 0xc2fc00001d00780b */ /* 0x000fe20003f8e000 */
[--C-:B------:R-:W-:Y:S01]  /*5140*/  FFMA R44, R44, UR22, -R12.reuse ;  /* 0x000000162c2c7c23 */ /* 0x100fe2000800080c */
[----:B------:R-:W-:Y:S01]  /*5150*/  FSETP.GEU.AND P3, PT, R28, -126, PT ;  /* 0xc2fc00001c00780b */ /* 0x000fe20003f6e000 */
[--C-:B------:R-:W-:Y:S01]  /*5160*/  FFMA R49, R49, UR22, -R12.reuse ;  /* 0x0000001631317c23 */ /* 0x100fe2000800080c */
[----:B------:R-:W-:Y:S01]  /*5170*/  FSEL R54, R54, -INF , P5 ;  /* 0xff80000036367808 */ /* 0x000fe20002800000 */
[--C-:B------:R-:W-:Y:S01]  /*5180*/  FFMA R48, R48, UR22, -R12.reuse ;  /* 0x0000001630307c23 */ /* 0x100fe2000800080c */
[----:B------:R-:W-:Y:S01]  /*5190*/  FMNMX R5, R51, R14, !PT ;  /* 0x0000000e33057209 */ /* 0x000fe20007800000 */
[----:B------:R-:W2:Y:S01]  /*51a0*/  MUFU.EX2 R24, R24 ;  /* 0x0000001800187308 */ /* 0x000ea20000000800 */
[----:B------:R-:W-:Y:S01]  /*51b0*/  FSETP.GEU.AND P5, PT, R32, -126, PT ;  /* 0xc2fc00002000780b */ /* 0x000fe20003fae000 */
[--C-:B------:R-:W-:Y:S01]  /*51c0*/  FFMA R52, R52, UR22, -R12.reuse ;  /* 0x0000001634347c23 */ /* 0x100fe2000800080c */
[----:B------:R-:W-:Y:S01]  /*51d0*/  FMNMX R14, R54, R5, !PT ;  /* 0x00000005360e7209 */ /* 0x000fe20007800000 */
[----:B------:R-:W-:Y:S01]  /*51e0*/  FFMA R53, R53, UR22, -R12 ;  /* 0x0000001635357c23 */ /* 0x000fe2000800080c */
[----:B------:R-:W-:Y:S01]  /*51f0*/  FMUL R10, R10, UR22 ;  /* 0x000000160a0a7c20 */ /* 0x000fe20008400000 */
[----:B------:R-:W-:Y:S01]  /*5200*/  @!P4 FMUL R29, R29, 0.5 ;  /* 0x3f0000001d1dc820 */ /* 0x000fe20000400000 */
[----:B------:R-:W-:Y:S01]  /*5210*/  FMNMX R14, R55, R14, !PT ;  /* 0x0000000e370e7209 */ /* 0x000fe20007800000 */
[----:B------:R-:W-:Y:S01]  /*5220*/  @!P3 FMUL R28, R28, 0.5 ;  /* 0x3f0000001c1cb820 */ /* 0x000fe20000400000 */
[----:B-1----:R-:W-:Y:S01]  /*5230*/  @!P2 FMUL R25, R25, R25 ;  /* 0x000000191919a220 */ /* 0x002fe20000400000 */
[----:B------:R-:W-:-:S02]  /*5240*/  FSETP.GEU.AND P2, PT, R36, -126, PT ;  /* 0xc2fc00002400780b */ /* 0x000fc40003f4e000 */
[----:B------:R-:W1:Y:S01]  /*5250*/  SHFL.BFLY PT, R5, R14, 0x1, 0x1f ;  /* 0x0c201f000e057f89 */ /* 0x000e6200000e0000 */
[----:B------:R-:W3:Y:S01]  /*5260*/  MUFU.EX2 R26, R28 ;  /* 0x0000001c001a7308 */ /* 0x000ee20000000800 */
[----:B------:R-:W-:Y:S01]  /*5270*/  @!P5 FMUL R32, R32, 0.5 ;  /* 0x3f0000002020d820 */ /* 0x000fe20000400000 */
[----:B--2---:R-:W-:Y:S01]  /*5280*/  @!P6 FMUL R24, R24, R24 ;  /* 0x000000181818e220 */ /* 0x004fe20000400000 */
[----:B------:R-:W-:-:S05]  /*5290*/  FSETP.GEU.AND P6, PT, R33, -126, PT ;  /* 0xc2fc00002100780b */ /* 0x000fca0003fce000 */
[----:B------:R-:W2:Y:S02]  /*52a0*/  MUFU.EX2 R29, R29 ;  /* 0x0000001d001d7308 */ /* 0x000ea40000000800 */
[----:B------:R-:W-:-:S06]  /*52b0*/  @!P2 FMUL R36, R36, 0.5 ;  /* 0x3f0000002424a820 */ /* 0x000fcc0000400000 */
[----:B------:R-:W4:Y:S01]  /*52c0*/  MUFU.EX2 R28, R32 ;  /* 0x00000020001c7308 */ /* 0x000f220000000800 */
[----:B---3--:R-:W-:Y:S01]  /*52d0*/  @!P3 FMUL R26, R26, R26 ;  /* 0x0000001a1a1ab220 */ /* 0x008fe20000400000 */
[----:B------:R-:W-:Y:S01]  /*52e0*/  @!P6 FMUL R33, R33, 0.5 ;  /* 0x3f0000002121e820 */ /* 0x000fe20000400000 */
[----:B------:R-:W-:Y:S02]  /*52f0*/  FSETP.GEU.AND P3, PT, R37, -126, PT ;  /* 0xc2fc00002500780b */ /* 0x000fe40003f6e000 */
[----:B-1----:R-:W-:-:S03]  /*5300*/  FMNMX R5, R14, R5, !PT ;  /* 0x000000050e057209 */ /* 0x002fc60007800000 */
[----:B------:R-:W1:Y:S01]  /*5310*/  MUFU.EX2 R36, R36 ;  /* 0x0000002400247308 */ /* 0x000e620000000800 */
[----:B--2---:R-:W-:Y:S01]  /*5320*/  @!P4 FMUL R29, R29, R29 ;  /* 0x0000001d1d1dc220 */ /* 0x004fe20000400000 */
[----:B------:R-:W-:Y:S01]  /*5330*/  FSETP.GEU.AND P4, PT, R40, -126, PT ;  /* 0xc2fc00002800780b */ /* 0x000fe20003f8e000 */
[----:B------:R-:W2:Y:S05]  /*5340*/  SHFL.BFLY PT, R14, R5, 0x2, 0x1f ;  /* 0x0c401f00050e7f89 */ /* 0x000eaa00000e0000 */
[----:B------:R-:W3:Y:S01]  /*5350*/  MUFU.EX2 R33, R33 ;  /* 0x0000002100217308 */ /* 0x000ee20000000800 */
[----:B----4-:R-:W-:Y:S01]  /*5360*/  @!P5 FMUL R28, R28, R28 ;  /* 0x0000001c1c1cd220 */ /* 0x010fe20000400000 */
[----:B------:R-:W-:Y:S01]  /*5370*/  FSETP.GEU.AND P5, PT, R41, -126, PT ;  /* 0xc2fc00002900780b */ /* 0x000fe20003fae000 */
[----:B------:R-:W-:-:S04]  /*5380*/  @!P3 FMUL R37, R37, 0.5 ;  /* 0x3f0000002525b820 */ /* 0x000fc80000400000 */
[----:B------:R-:W-:Y:S02]  /*5390*/  @!P4 FMUL R40, R40, 0.5 ;  /* 0x3f0000002828c820 */ /* 0x000fe40000400000 */
[----:B------:R-:W4:Y:S01]  /*53a0*/  MUFU.EX2 R37, R37 ;  /* 0x0000002500257308 */ /* 0x000f220000000800 */
[----:B-1----:R-:W-:Y:S01]  /*53b0*/  @!P2 FMUL R36, R36, R36 ;  /* 0x000000242424a220 */ /* 0x002fe20000400000 */
[----:B------:R-:W-:-:S04]  /*53c0*/  FSETP.GEU.AND P2, PT, R45, -126, PT ;  /* 0xc2fc00002d00780b */ /* 0x000fc80003f4e000 */
[----:B------:R-:W-:Y:S02]  /*53d0*/  @!P5 FMUL R41, R41, 0.5 ;  /* 0x3f0000002929d820 */ /* 0x000fe40000400000 */
[----:B------:R-:W1:Y:S01]  /*53e0*/  MUFU.EX2 R13, R40 ;  /* 0x00000028000d7308 */ /* 0x000e620000000800 */
[----:B---3--:R-:W-:Y:S01]  /*53f0*/  @!P6 FMUL R33, R33, R33 ;  /* 0x000000212121e220 */ /* 0x008fe20000400000 */
[----:B------:R-:W-:Y:S02]  /*5400*/  FSETP.GEU.AND P6, PT, R44, -126, PT ;  /* 0xc2fc00002c00780b */ /* 0x000fe40003fce000 */
[----:B--2---:R-:W-:-:S03]  /*5410*/  FMNMX R5, R5, R14, !PT ;  /* 0x0000000e05057209 */ /* 0x004fc60007800000 */
[----:B------:R-:W-:Y:S01]  /*5420*/  @!P2 FMUL R45, R45, 0.5 ;  /* 0x3f0000002d2da820 */ /* 0x000fe20000400000 */
[----:B------:R-:W2:Y:S01]  /*5430*/  MUFU.EX2 R32, R41 ;  /* 0x0000002900207308 */ /* 0x000ea20000000800 */
[----:B----4-:R-:W-:Y:S01]  /*5440*/  @!P3 FMUL R37, R37, R37 ;  /* 0x000000252525b220 */ /* 0x010fe20000400000 */
[----:B------:R-:W-:-:S05]  /*5450*/  FSETP.GEU.AND P3, PT, R48, -126, PT ;  /* 0xc2fc00003000780b */ /* 0x000fca0003f6e000 */
[----:B------:R-:W-:Y:S01]  /*5460*/  @!P6 FMUL R44, R44, 0.5 ;  /* 0x3f0000002c2ce820 */ /* 0x000fe20000400000 */
[----:B------:R-:W3:Y:S01]  /*5470*/  MUFU.EX2 R14, R45 ;  /* 0x0000002d000e7308 */ /* 0x000ee20000000800 */
[----:B-1----:R-:W-:Y:S01]  /*5480*/  @!P4 FMUL R13, R13, R13 ;  /* 0x0000000d0d0dc220 */ /* 0x002fe20000400000 */
[----:B------:R-:W-:-:S05]  /*5490*/  FSETP.GEU.AND P4, PT, R49, -126, PT ;  /* 0xc2fc00003100780b */ /* 0x000fca0003f8e000 */
[----:B------:R-:W-:Y:S01]  /*54a0*/  @!P3 FMUL R48, R48, 0.5 ;  /* 0x3f0000003030b820 */ /* 0x000fe20000400000 */
[----:B------:R1:W4:Y:S01]  /*54b0*/  MUFU.EX2 R15, R44 ;  /* 0x0000002c000f7308 */ /* 0x0003220000000800 */
[----:B--2---:R-:W-:Y:S01]  /*54c0*/  @!P5 FMUL R32, R32, R32 ;  /* 0x000000202020d220 */ /* 0x004fe20000400000 */
[----:B------:R-:W-:-:S04]  /*54d0*/  FSETP.NEU.AND P5, PT, R5, -INF , PT ;  /* 0xff8000000500780b */ /* 0x000fc80003fad000 */
[----:B------:R-:W-:Y:S01]  /*54e0*/  FSEL R41, R5, RZ, P5 ;  /* 0x000000ff05297208 */ /* 0x000fe20002800000 */
[----:B------:R-:W-:Y:S01]  /*54f0*/  @!P4 FMUL R49, R49, 0.5 ;  /* 0x3f0000003131c820 */ /* 0x000fe20000400000 */
[----:B------:R-:W2:Y:S01]  /*5500*/  MUFU.EX2 R21, R48 ;  /* 0x0000003000157308 */ /* 0x000ea20000000800 */
[----:B---3--:R-:W-:Y:S01]  /*5510*/  @!P2 FMUL R14, R14, R14 ;  /* 0x0000000e0e0ea220 */ /* 0x008fe20000400000 */
[----:B------:R-:W-:Y:S01]  /*5520*/  FSETP.GEU.AND P5, PT, R52, -126, PT ;  /* 0xc2fc00003400780b */ /* 0x000fe20003fae000 */
[C---:B------:R-:W-:Y:S01]  /*5530*/  FMUL R40, R41.reuse, UR22 ;  /* 0x0000001629287c20 */ /* 0x040fe20008400000 */
[----:B------:R-:W-:Y:S01]  /*5540*/  FADD R41, -R41, R0 ;  /* 0x0000000029297221 */ /* 0x000fe20000000100 */
[----:B------:R-:W-:Y:S01]  /*5550*/  FADD R0, R25, R32 ;  /* 0x0000002019007221 */ /* 0x000fe20000000000 */
[----:B------:R-:W-:Y:S01]  /*5560*/  F2FP.F16.F32.PACK_AB R32, R32, R13 ;  /* 0x0000000d2020723e */ /* 0x000fe200000000ff */
[--C-:B-1----:R-:W-:Y:S01]  /*5570*/  FFMA R44, R11, UR22, -R40.reuse ;  /* 0x000000160b2c7c23 */ /* 0x102fe20008000828 */
[----:B------:R-:W1:Y:S01]  /*5580*/  MUFU.EX2 R12, R49 ;  /* 0x00000031000c7308 */ /* 0x000e620000000800 */
[----:B----4-:R-:W-:Y:S01]  /*5590*/  @!P6 FMUL R15, R15, R15 ;  /* 0x0000000f0f0fe220 */ /* 0x010fe20000400000 */
[----:B------:R-:W-:Y:S01]  /*55a0*/  FSETP.GEU.AND P6, PT, R53, -126, PT ;  /* 0xc2fc00003500780b */ /* 0x000fe20003fce000 */
[--C-:B------:R-:W-:Y:S01]  /*55b0*/  FFMA R30, R30, UR22, -R40.reuse ;  /* 0x000000161e1e7c23 */ /* 0x100fe20008000828 */
[----:B------:R-:W-:Y:S01]  /*55c0*/  FSETP.GEU.AND P2, PT, R44, -126, PT ;  /* 0xc2fc00002c00780b */ /* 0x000fe20003f4e000 */
[--C-:B------:R-:W-:Y:S01]  /*55d0*/  FFMA R27, R27, UR22, -R40.reuse ;  /* 0x000000161b1b7c23 */ /* 0x100fe20008000828 */
[--C-:B------:R-:W-:Y:S01]  /*55e0*/  FFMA R31, R31, UR22, -R40.reuse ;  /* 0x000000161f1f7c23 */ /* 0x100fe20008000828 */
[----:B------:R-:W-:Y:S01]  /*55f0*/  @!P5 FMUL R52, R52, 0.5 ;  /* 0x3f0000003434d820 */ /* 0x000fe20000400000 */
[--C-:B------:R-:W-:Y:S01]  /*5600*/  FFMA R34, R34, UR22, -R40.reuse ;  /* 0x0000001622227c23 */ /* 0x100fe20008000828 */
[----:B--2---:R-:W-:Y:S01]  /*5610*/  @!P3 FMUL R21, R21, R21 ;  /* 0x000000151515b220 */ /* 0x004fe20000400000 */
[----:B------:R-:W-:Y:S01]  /*5620*/  FSETP.GEU.AND P3, PT, R27, -126, PT ;  /* 0xc2fc00001b00780b */ /* 0x000fe20003f6e000 */
[----:B------:R-:W2:Y:S01]  /*5630*/  MUFU.EX2 R11, R52 ;  /* 0x00000034000b7308 */ /* 0x000ea20000000800 */
[--C-:B------:R-:W-:Y:S01]  /*5640*/  FFMA R35, R35, UR22, -R40.reuse ;  /* 0x0000001623237c23 */ /* 0x100fe20008000828 */
[--C-:B------:R-:W-:Y:S01]  /*5650*/  FFMA R38, R38, UR22, -R40.reuse ;  /* 0x0000001626267c23 */ /* 0x100fe20008000828 */
[----:B------:R-:W-:Y:S01]  /*5660*/  FFMA R54, R54, UR22, -R40 ;  /* 0x0000001636367c23 */ /* 0x000fe20008000828 */
[----:B------:R-:W-:Y:S01]  /*5670*/  @!P6 FMUL R53, R53, 0.5 ;  /* 0x3f0000003535e820 */ /* 0x000fe20000400000 */
[----:B------:R-:W-:Y:S01]  /*5680*/  FMUL R41, R41, UR22 ;  /* 0x0000001629297c20 */ /* 0x000fe20008400000 */
[----:B------:R-:W-:Y:S01]  /*5690*/  @!P2 FMUL R44, R44, 0.5 ;  /* 0x3f0000002c2ca820 */ /* 0x000fe20000400000 */
[----:B-1----:R-:W-:Y:S01]  /*56a0*/  @!P4 FMUL R12, R12, R12 ;  /* 0x0000000c0c0cc220 */ /* 0x002fe20000400000 */
[----:B------:R-:W-:Y:S01]  /*56b0*/  FSETP.GEU.AND P4, PT, R30, -126, PT ;  /* 0xc2fc00001e00780b */ /* 0x000fe20003f8e000 */
[----:B------:R-:W1:Y:S02]  /*56c0*/  MUFU.EX2 R20, R53 ;  /* 0x0000003500147308 */ /* 0x000e640000000800 */
[----:B------:R-:W-:Y:S01]  /*56d0*/  FADD R9, R33, R12 ;  /* 0x0000000c21097221 */ /* 0x000fe20000000000 */
[----:B------:R-:W-:-:S05]  /*56e0*/  @!P3 FMUL R27, R27, 0.5 ;  /* 0x3f0000001b1bb820 */ /* 0x000fca0000400000 */
[----:B------:R-:W3:Y:S01]  /*56f0*/  MUFU.EX2 R44, R44 ;  /* 0x0000002c002c7308 */ /* 0x000ee20000000800 */
[----:B--2---:R-:W-:Y:S01]  /*5700*/  @!P5 FMUL R11, R11, R11 ;  /* 0x0000000b0b0bd220 */ /* 0x004fe20000400000 */
[----:B------:R-:W-:Y:S02]  /*5710*/  FSETP.GEU.AND P5, PT, R31, -126, PT ;  /* 0xc2fc00001f00780b */ /* 0x000fe40003fae000 */
[----:B------:R-:W-:-:S04]  /*5720*/  @!P4 FMUL R30, R30, 0.5 ;  /* 0x3f0000001e1ec820 */ /* 0x000fc80000400000 */
[----:B------:R2:W4:Y:S01]  /*5730*/  MUFU.EX2 R48, R30 ;  /* 0x0000001e00307308 */ /* 0x0005220000000800 */
[----:B-1----:R-:W-:Y:S01]  /*5740*/  @!P6 FMUL R20, R20, R20 ;  /* 0x000000141414e220 */ /* 0x002fe20000400000 */
[----:B------:R-:W-:-:S05]  /*5750*/  FSETP.GEU.AND P6, PT, R34, -126, PT ;  /* 0xc2fc00002200780b */ /* 0x000fca0003fce000 */
[----:B------:R-:W-:Y:S01]  /*5760*/  @!P5 FMUL R31, R31, 0.5 ;  /* 0x3f0000001f1fd820 */ /* 0x000fe20000400000 */
[----:B------:R1:W5:Y:S01]  /*5770*/  MUFU.EX2 R45, R27 ;  /* 0x0000001b002d7308 */ /* 0x0003620000000800 */
[----:B---3--:R-:W-:Y:S01]  /*5780*/  @!P2 FMUL R44, R44, R44 ;  /* 0x0000002c2c2ca220 */ /* 0x008fe20000400000 */
[----:B------:R-:W-:Y:S01]  /*5790*/  FSETP.GEU.AND P2, PT, R35, -126, PT ;  /* 0xc2fc00002300780b */ /* 0x000fe20003f4e000 */
[----:B--2---:R-:W-:-:S04]  /*57a0*/  FFMA R30, R42, UR22, -R40 ;  /* 0x000000162a1e7c23 */ /* 0x004fc80008000828 */
[----:B------:R-:W-:Y:S01]  /*57b0*/  @!P6 FMUL R34, R34, 0.5 ;  /* 0x3f0000002222e820 */ /* 0x000fe20000400000 */
[----:B------:R2:W3:Y:S01]  /*57c0*/  MUFU.EX2 R49, R31 ;  /* 0x0000001f00317308 */ /* 0x0004e20000000800 */
[----:B-1----:R-:W-:Y:S01]  /*57d0*/  FFMA R27, R39, UR22, -R40 ;  /* 0x00000016271b7c23 */ /* 0x002fe20008000828 */
[----:B----4-:R-:W-:-:S04]  /*57e0*/  @!P4 FMUL R48, R48, R48 ;  /* 0x000000303030c220 */ /* 0x010fc80000400000 */
[----:B------:R-:W-:Y:S01]  /*57f0*/  FSETP.GEU.AND P4, PT, R27, -126, PT ;  /* 0xc2fc00001b00780b */ /* 0x000fe20003f8e000 */
[----:B------:R-:W-:Y:S01]  /*5800*/  @!P2 FMUL R35, R35, 0.5 ;  /* 0x3f0000002323a820 */ /* 0x000fe20000400000 */
[----:B------:R1:W4:Y:S01]  /*5810*/  MUFU.EX2 R52, R34 ;  /* 0x0000002200347308 */ /* 0x0003220000000800 */
[----:B-----5:R-:W-:Y:S01]  /*5820*/  @!P3 FMUL R45, R45, R45 ;  /* 0x0000002d2d2db220 */ /* 0x020fe20000400000 */
[----:B------:R-:W-:Y:S01]  /*5830*/  FSETP.GEU.AND P3, PT, R38, -126, PT ;  /* 0xc2fc00002600780b */ /* 0x000fe20003f6e000 */
[----:B--2---:R-:W-:-:S05]  /*5840*/  FFMA R31, R43, UR22, -R40 ;  /* 0x000000162b1f7c23 */ /* 0x004fca0008000828 */
[----:B------:R2:W5:Y:S01]  /*5850*/  MUFU.EX2 R39, R35 ;  /* 0x0000002300277308 */ /* 0x0005620000000800 */
[----:B-1----:R-:W-:Y:S01]  /*5860*/  FFMA R34, R46, UR22, -R40 ;  /* 0x000000162e227c23 */ /* 0x002fe20008000828 */
[----:B---3--:R-:W-:Y:S01]  /*5870*/  @!P5 FMUL R49, R49, R49 ;  /* 0x000000313131d220 */ /* 0x008fe20000400000 */
[----:B------:R-:W-:Y:S01]  /*5880*/  @!P4 FMUL R27, R27, 0.5 ;  /* 0x3f0000001b1bc820 */ /* 0x000fe20000400000 */
[----:B------:R-:W-:-:S03]  /*5890*/  FSETP.GEU.AND P5, PT, R30, -126, PT ;  /* 0xc2fc00001e00780b */ /* 0x000fc60003fae000 */
[----:B------:R-:W-:Y:S01]  /*58a0*/  @!P3 FMUL R38, R38, 0.5 ;  /* 0x3f0000002626b820 */ /* 0x000fe20000400000 */
[----:B------:R1:W3:Y:S01]  /*58b0*/  MUFU.EX2 R43, R27 ;  /* 0x0000001b002b7308 */ /* 0x0002e20000000800 */
[----:B----4-:R-:W-:Y:S01]  /*58c0*/  @!P6 FMUL R52, R52, R52 ;  /* 0x000000343434e220 */ /* 0x010fe20000400000 */
[----:B------:R-:W-:Y:S01]  /*58d0*/  FSETP.GEU.AND P6, PT, R31, -126, PT ;  /* 0xc2fc00001f00780b */ /* 0x000fe20003fce000 */
[----:B--2---:R-:W-:-:S05]  /*58e0*/  FFMA R35, R47, UR22, -R40 ;  /* 0x000000162f237c23 */ /* 0x004fca0008000828 */
[----:B------:R-:W2:Y:S01]  /*58f0*/  MUFU.EX2 R42, R38 ;  /* 0x00000026002a7308 */ /* 0x000ea20000000800 */
[----:B-----5:R-:W-:Y:S01]  /*5900*/  @!P2 FMUL R39, R39, R39 ;  /* 0x000000272727a220 */ /* 0x020fe20000400000 */
[----:B------:R-:W-:Y:S01]  /*5910*/  FSETP.GEU.AND P2, PT, R34, -126, PT ;  /* 0xc2fc00002200780b */ /* 0x000fe20003f4e000 */
[----:B-1----:R-:W-:Y:S01]  /*5920*/  FFMA R27, R50, UR22, -R40 ;  /* 0x00000016321b7c23 */ /* 0x002fe20008000828 */
[----:B------:R-:W-:-:S03]  /*5930*/  @!P5 FMUL R30, R30, 0.5 ;  /* 0x3f0000001e1ed820 */ /* 0x000fc60000400000 */
[----:B------:R-:W-:Y:S01]  /*5940*/  @!P6 FMUL R31, R31, 0.5 ;  /* 0x3f0000001f1fe820 */ /* 0x000fe20000400000 */
[----:B------:R1:W4:Y:S01]  /*5950*/  MUFU.EX2 R53, R30 ;  /* 0x0000001e00357308 */ /* 0x0003220000000800 */
[----:B---3--:R-:W-:Y:S01]  /*5960*/  @!P4 FMUL R43, R43, R43 ;  /* 0x0000002b2b2bc220 */ /* 0x008fe20000400000 */
[----:B------:R-:W-:-:S05]  /*5970*/  FSETP.GEU.AND P4, PT, R27, -126, PT ;  /* 0xc2fc00001b00780b */ /* 0x000fca0003f8e000 */
[----:B------:R-:W-:Y:S01]  /*5980*/  @!P2 FMUL R34, R34, 0.5 ;  /* 0x3f0000002222a820 */ /* 0x000fe20000400000 */
[----:B------:R3:W5:Y:S01]  /*5990*/  MUFU.EX2 R46, R31 ;  /* 0x0000001f002e7308 */ /* 0x0007620000000800 */
[----:B--2---:R-:W-:Y:S01]  /*59a0*/  @!P3 FMUL R42, R42, R42 ;  /* 0x0000002a2a2ab220 */ /* 0x004fe20000400000 */
[----:B------:R-:W-:Y:S01]  /*59b0*/  FSETP.GEU.AND P3, PT, R35, -126, PT ;  /* 0xc2fc00002300780b */ /* 0x000fe20003f6e000 */
[----:B-1----:R-:W-:-:S04]  /*59c0*/  FFMA R30, R51, UR22, -R40 ;  /* 0x00000016331e7c23 */ /* 0x002fc80008000828 */
[----:B------:R-:W-:Y:S01]  /*59d0*/  @!P4 FMUL R27, R27, 0.5 ;  /* 0x3f0000001b1bc820 */ /* 0x000fe20000400000 */
[----:B------:R1:W2:Y:S01]  /*59e0*/  MUFU.EX2 R47, R34 ;  /* 0x00000022002f7308 */ /* 0x0002a20000000800 */
[----:B---3--:R-:W-:Y:S01]  /*59f0*/  FFMA R31, R55, UR22, -R40 ;  /* 0x00000016371f7c23 */ /* 0x008fe20008000828 */
[----:B----4-:R-:W-:Y:S01]  /*5a00*/  @!P5 FMUL R53, R53, R53 ;  /* 0x000000353535d220 */ /* 0x010fe20000400000 */
[----:B------:R-:W-:-:S04]  /*5a10*/  FSETP.GEU.AND P5, PT, R30, -126, PT ;  /* 0xc2fc00001e00780b */ /* 0x000fc80003fae000 */
[----:B------:R-:W-:Y:S01]  /*5a20*/  @!P3 FMUL R35, R35, 0.5 ;  /* 0x3f0000002323b820 */ /* 0x000fe20000400000 */
[----:B------:R3:W4:Y:S01]  /*5a30*/  MUFU.EX2 R51, R27 ;  /* 0x0000001b00337308 */ /* 0x0007220000000800 */
[----:B-----5:R-:W-:Y:S01]  /*5a40*/  @!P6 FMUL R46, R46, R46 ;  /* 0x0000002e2e2ee220 */ /* 0x020fe20000400000 */
[----:B------:R-:W-:Y:S01]  /*5a50*/  FSETP.GEU.AND P6, PT, R54, -126, PT ;  /* 0xc2fc00003600780b */ /* 0x000fe20003fce000 */
[----:B-1----:R-:W-:-:S05]  /*5a60*/  FADD R34, R37, R20 ;  /* 0x0000001425227221 */ /* 0x002fca0000000000 */
[----:B------:R1:W5:Y:S01]  /*5a70*/  MUFU.EX2 R50, R35 ;  /* 0x0000002300327308 */ /* 0x0003620000000800 */
[----:B--2---:R-:W-:Y:S01]  /*5a80*/  @!P2 FMUL R47, R47, R47 ;  /* 0x0000002f2f2fa220 */ /* 0x004fe20000400000 */
[----:B------:R-:W-:Y:S01]  /*5a90*/  FSETP.GEU.AND P2, PT, R31, -126, PT ;  /* 0xc2fc00001f00780b */ /* 0x000fe20003f4e000 */
[----:B------:R-:W-:Y:S01]  /*5aa0*/  @!P5 FMUL R30, R30, 0.5 ;  /* 0x3f0000001e1ed820 */ /* 0x000fe20000400000 */
[----:B---3--:R-:W-:-:S03]  /*5ab0*/  FADD R27, R29, R14 ;  /* 0x0000000e1d1b7221 */ /* 0x008fc60000000000 */
[----:B------:R-:W-:Y:S01]  /*5ac0*/  @!P6 FMUL R54, R54, 0.5 ;  /* 0x3f0000003636e820 */ /* 0x000fe20000400000 */
[----:B------:R2:W3:Y:S01]  /*5ad0*/  MUFU.EX2 R40, R30 ;  /* 0x0000001e00287308 */ /* 0x0004e20000000800 */
[----:B----4-:R-:W-:Y:S01]  /*5ae0*/  @!P4 FMUL R51, R51, R51 ;  /* 0x000000333333c220 */ /* 0x010fe20000400000 */
[----:B------:R-:W-:Y:S01]  /*5af0*/  FSETP.GEU.AND P4, PT, R41, -126, PT ;  /* 0xc2fc00002900780b */ /* 0x000fe20003f8e000 */
[----:B-1----:R-:W-:Y:S01]  /*5b00*/  FADD R35, R0, R9 ;  /* 0x0000000900237221 */ /* 0x002fe20000000000 */
[----:B------:R-:W-:Y:S01]  /*5b10*/  FADD R0, R24, R13 ;  /* 0x0000000d18007221 */ /* 0x000fe20000000000 */
[----:B------:R-:W-:Y:S01]  /*5b20*/  FADD R9, R26, R15 ;  /* 0x0000000f1a097221 */ /* 0x000fe20000000000 */
[----:B------:R-:W-:Y:S01]  /*5b30*/  FADD R34, R27, R34 ;  /* 0x000000221b227221 */ /* 0x000fe20000000000 */
[----:B------:R-:W-:Y:S01]  /*5b40*/  @!P2 FMUL R31, R31, 0.5 ;  /* 0x3f0000001f1fa820 */ /* 0x000fe20000400000 */
[----:B------:R1:W4:Y:S01]  /*5b50*/  MUFU.EX2 R55, R54 ;  /* 0x0000003600377308 */ /* 0x0003220000000800 */
[----:B-----5:R-:W-:Y:S01]  /*5b60*/  @!P3 FMUL R50, R50, R50 ;  /* 0x000000323232b220 */ /* 0x020fe20000400000 */
[----:B------:R-:W-:Y:S01]  /*5b70*/  FSETP.GEU.AND P3, PT, R10, -126, PT ;  /* 0xc2fc00000a00780b */ /* 0x000fe20003f6e000 */
[----:B--2---:R-:W-:Y:S01]  /*5b80*/  FADD R30, R36, R11 ;  /* 0x0000000b241e7221 */ /* 0x004fe20000000000 */
[----:B------:R-:W-:Y:S01]  /*5b90*/  FADD R27, R44, R53 ;  /* 0x000000352c1b7221 */ /* 0x000fe20000000000 */
[----:B------:R-:W-:Y:S01]  /*5ba0*/  FADD R38, R49, R50 ;  /* 0x0000003231267221 */ /* 0x000fe20000000000 */
[----:B------:R-:W-:Y:S01]  /*5bb0*/  FADD R35, R35, R34 ;  /* 0x0000002223237221 */ /* 0x000fe20000000000 */
[----:B------:R-:W-:Y:S01]  /*5bc0*/  @!P4 FMUL R41, R41, 0.5 ;  /* 0x3f0000002929c820 */ /* 0x000fe20000400000 */
[----:B------:R2:W5:Y:S01]  /*5bd0*/  MUFU.EX2 R90, R31 ;  /* 0x0000001f005a7308 */ /* 0x0005620000000800 */
[----:B---3--:R-:W-:Y:S01]  /*5be0*/  @!P5 FMUL R40, R40, R40 ;  /* 0x000000282828d220 */ /* 0x008fe20000400000 */
[----:B------:R-:W-:Y:S01]  /*5bf0*/  FADD R9, R9, R30 ;  /* 0x0000001e09097221 */ /* 0x000fe20000000000 */
[----:B------:R-:W-:Y:S01]  /*5c00*/  FADD R30, R45, R46 ;  /* 0x0000002e2d1e7221 */ /* 0x000fe20000000000 */
[----:B-1----:R-:W-:Y:S01]  /*5c10*/  FADD R54, R52, R51 ;  /* 0x0000003334367221 */ /* 0x002fe20000000000 */
[----:B------:R-:W-:Y:S01]  /*5c20*/  FADD R89, R39, R40 ;  /* 0x0000002827597221 */ /* 0x000fe20000000000 */
[----:B------:R-:W-:Y:S01]  /*5c30*/  F2FP.F16.F32.PACK_AB R24, R25, R24 ;  /* 0x000000181918723e */ /* 0x000fe200000000ff */
[----:B------:R-:W-:Y:S01]  /*5c40*/  @!P3 FMUL R10, R10, 0.5 ;  /* 0x3f0000000a0ab820 */ /* 0x000fe20000400000 */
[----:B------:R-:W1:Y:S01]  /*5c50*/  MUFU.EX2 R41, R41 ;  /* 0x0000002900297308 */ /* 0x000e620000000800 */
[----:B--2---:R-:W-:Y:S01]  /*5c60*/  FADD R31, R28, R21 ;  /* 0x000000151c1f7221 */ /* 0x004fe20000000000 */
[----:B----4-:R-:W-:Y:S01]  /*5c70*/  @!P6 FMUL R55, R55, R55 ;  /* 0x000000373737e220 */ /* 0x010fe20000400000 */
[----:B------:R-:W-:Y:S01]  /*5c80*/  FADD R30, R30, R89 ;  /* 0x000000591e1e7221 */ /* 0x000fe20000000000 */
[----:B------:R-:W-:Y:S01]  /*5c90*/  FADD R27, R27, R54 ;  /* 0x000000361b1b7221 */ /* 0x000fe20000000000 */
[----:B------:R-:W-:Y:S01]  /*5ca0*/  FADD R0, R0, R31 ;  /* 0x0000001f00007221 */ /* 0x000fe20000000000 */
[----:B------:R-:W-:Y:S01]  /*5cb0*/  FADD R31, R48, R47 ;  /* 0x0000002f301f7221 */ /* 0x000fe20000000000 */
[----:B------:R-:W-:Y:S01]  /*5cc0*/  FADD R92, R42, R55 ;  /* 0x000000372a5c7221 */ /* 0x000fe20000000000 */
[----:B------:R-:W2:Y:S01]  /*5cd0*/  MUFU.EX2 R10, R10 ;  /* 0x0000000a000a7308 */ /* 0x000ea20000000800 */
[----:B-----5:R-:W-:Y:S01]  /*5ce0*/  @!P2 FMUL R90, R90, R90 ;  /* 0x0000005a5a5aa220 */ /* 0x020fe20000400000 */
[----:B------:R-:W-:Y:S01]  /*5cf0*/  FADD R0, R0, R9 ;  /* 0x0000000900007221 */ /* 0x000fe20000000000 */
[----:B------:R-:W-:Y:S01]  /*5d00*/  FADD R92, R31, R92 ;  /* 0x0000005c1f5c7221 */ /* 0x000fe20000000000 */
[----:B------:R-:W-:Y:S01]  /*5d10*/  F2FP.F16.F32.PACK_AB R26, R29, R26 ;  /* 0x0000001a1d1a723e */ /* 0x000fe200000000ff */
[----:B------:R-:W-:Y:S01]  /*5d20*/  FADD R91, R43, R90 ;  /* 0x0000005a2b5b7221 */ /* 0x000fe20000000000 */
[----:B------:R-:W-:Y:S01]  /*5d30*/  FADD R35, R0, R35 ;  /* 0x0000002300237221 */ /* 0x000fe20000000000 */
[----:B------:R-:W-:Y:S01]  /*5d40*/  FADD R27, R27, R92 ;  /* 0x0000005c1b1b7221 */ /* 0x000fe20000000000 */
[----:B------:R-:W-:Y:S01]  /*5d50*/  SHF.L.U32 R0, R22, 0x1f, RZ ;  /* 0x0000001f16007819 */ /* 0x000fe200000006ff */
[----:B------:R-:W-:Y:S01]  /*5d60*/  FADD R91, R38, R91 ;  /* 0x0000005b265b7221 */ /* 0x000fe20000000000 */
[----:B-1----:R-:W-:Y:S01]  /*5d70*/  @!P4 FMUL R41, R41, R41 ;  /* 0x000000292929c220 */ /* 0x002fe20000400000 */
[----:B------:R-:W-:Y:S01]  /*5d80*/  F2FP.F16.F32.PACK_AB R28, R33, R28 ;  /* 0x0000001c211c723e */ /* 0x000fe200000000ff */
[----:B------:R1:W3:Y:S01]  /*5d90*/  SYNCS.PHASECHK.TRANS64.TRYWAIT P2, [UR6+0x12400], R0 ;  /* 0x01240000ff0075a7 */ /* 0x0002e20008040146 */
[----:B------:R-:W-:Y:S01]  /*5da0*/  FADD R30, R30, R91 ;  /* 0x0000005b1e1e7221 */ /* 0x000fe20000000000 */
[----:B------:R-:W-:Y:S01]  /*5db0*/  F2FP.F16.F32.PACK_AB R34, R14, R15 ;  /* 0x0000000f0e22723e */ /* 0x000fe200000000ff */
[----:B------:R-:W-:Y:S01]  /*5dc0*/  FMUL R58, R58, R41 ;  /* 0x000000293a3a7220 */ /* 0x000fe20000400000 */
[----:B------:R-:W-:Y:S01]  /*5dd0*/  F2FP.F16.F32.PACK_AB R38, R20, R11 ;  /* 0x0000000b1426723e */ /* 0x000fe200000000ff */
[----:B------:R-:W-:Y:S01]  /*5de0*/  FADD R30, R27, R30 ;  /* 0x0000001e1b1e7221 */ /* 0x000fe20000000000 */
[----:B--2---:R-:W-:Y:S01]  /*5df0*/  @!P3 FMUL R10, R10, R10 ;  /* 0x0000000a0a0ab220 */ /* 0x004fe20000400000 */
[-C--:B------:R-:W-:Y:S01]  /*5e00*/  FMUL R59, R59, R41.reuse ;  /* 0x000000293b3b7220 */ /* 0x080fe20000400000 */
[----:B------:R-:W-:Y:S01]  /*5e10*/  FMUL R62, R62, R41 ;  /* 0x000000293e3e7220 */ /* 0x000fe20000400000 */
[----:B------:R-:W-:Y:S01]  /*5e20*/  FFMA R6, R41, R6, R30 ;  /* 0x0000000629067223 */ /* 0x000fe2000000001e */
        /* <DEDUP_REMOVED lines=39> */
[----:B-1-3--:R-:W-:Y:S06]  /*60a0*/  @!P0 BRA `(.L_x_41) ;  /* 0x0000000000048947 */ /* 0x00afec0003800000 */
[----:B------:R-:W-:Y:S01]  /*60b0*/  BPT.TRAP 0x1 ;  /* 0x000000040000795c */ /* 0x000fe20000300000 */
.L_x_41:
[----:B------:R-:W-:Y:S05]  /*60c0*/  @P2 BRA `(.L_x_42) ;  /* 0x0000000000082947 */ /* 0x000fea0003800000 */
[----:B------:R-:W1:Y:S02]  /*60d0*/  SYNCS.PHASECHK.TRANS64.TRYWAIT P2, [UR6+0x12400], R0 ;  /* 0x01240000ff0075a7 */ /* 0x000e640008040146 */
[----:B-1----:R-:W-:Y:S05]  /*60e0*/  @!P2 BRA `(.L_x_43) ;  /* 0x000000340024a947 */ /* 0x002fea0003800000 */
.L_x_42:
        /* <DEDUP_REMOVED lines=24> */
.L_x_44:
[----:B------:R-:W-:-:S04]  /*6270*/  ULEA UR6, UR21, UR45, 0x3 ;  /* 0x0000002d15067291 */ /* 0x000fc8000f8e183f */
[----:B------:R-:W-:-:S04]  /*6280*/  UIADD3 UR6, UR6, 0x12428, URZ ;  /* 0x0001242806067890 */ /* 0x000fc8000fffe03f */
[----:B------:R-:W-:-:S09]  /*6290*/  UPRMT UR6, URZ, 0x654, UR6 ;  /* 0x000006543f067896 */ /* 0x000fd20008000006 */
[----:B------:R-:W-:Y:S01]  /*62a0*/  SYNCS.ARRIVE.TRANS64.RED.A1T0 RZ, [UR6], RZ ;  /* 0x000000ffffff79a7 */ /* 0x000fe20008100406 */
[----:B------:R-:W-:Y:S05]  /*62b0*/  @P1 BRA `(.L_x_45) ;  /* 0x0000000000041947 */ /* 0x000fea0003800000 */
[----:B------:R-:W-:Y:S01]  /*62c0*/  BPT.TRAP 0x1 ;  /* 0x000000040000795c */ /* 0x000fe20000300000 */
.L_x_45:
[----:B------:R-:W-:-:S04]  /*62d0*/  UIADD3 UR21, UR21, 0x1, URZ ;  /* 0x0000000115157890 */ /* 0x000fc8000fffe03f */
[----:B------:R-:W-:-:S04]  /*62e0*/  UISETP.NE.AND UP0, UPT, UR21, 0x5, UPT ;  /* 0x000000051500788c */ /* 0x000fc8000bf05270 */
[----:B------:R-:W-:Y:S01]  /*62f0*/  USEL UR21, UR21, URZ, UP0 ;  /* 0x0000003f15157287 */ /* 0x000fe20008000000 */
[----:B------:R-:W-:Y:S11]  /*6300*/  @!P0 BRA `(.L_x_46) ;  /* 0x0000000000048947 */ /* 0x000ff60003800000 */
[----:B------:R-:W-:Y:S01]  /*6310*/  BPT.TRAP 0x1 ;  /* 0x000000040000795c */ /* 0x000fe20000300000 */
.L_x_46:
[----:B------:R-:W-:-:S04]  /*6320*/  ULEA UR6, UR21, UR45, 0x3 ;  /* 0x0000002d15067291 */ /* 0x000fc8000f8e183f */
[----:B------:R-:W-:-:S04]  /*6330*/  UIADD3 UR6, UR6, 0x12428, URZ ;  /* 0x0001242806067890 */ /* 0x000fc8000fffe03f */
[----:B------:R-:W-:-:S09]  /*6340*/  UPRMT UR6, URZ, 0x654, UR6 ;  /* 0x000006543f067896 */ /* 0x000fd20008000006 */
[----:B------:R-:W-:Y:S01]  /*6350*/  SYNCS.ARRIVE.TRANS64.RED.A1T0 RZ, [UR6], RZ ;  /* 0x000000ffffff79a7 */ /* 0x000fe20008100406 */
[----:B------:R-:W-:Y:S05]  /*6360*/  @P1 BRA `(.L_x_47) ;  /* 0x0000000000041947 */ /* 0x000fea0003800000 */
[----:B------:R-:W-:Y:S01]  /*6370*/  BPT.TRAP 0x1 ;  /* 0x000000040000795c */ /* 0x000fe20000300000 */
.L_x_47:
        /* <DEDUP_REMOVED lines=14> */
.L_x_37:
[----:B------:R-:W-:-:S04]  /*6460*/  ULOP3.LUT UR4, UR47, 0x1, URZ, 0xfc, !UPT ;  /* 0x000000012f047892 */ /* 0x000fc8000f8efc3f */
[----:B------:R-:W-:-:S06]  /*6470*/  UISETP.NE.AND UP0, UPT, UR4, 0x3, UPT ;  /* 0x000000030400788c */ /* 0x000fcc000bf05270 */
[----:B------:R-:W-:-:S13]  /*6480*/  PLOP3.LUT P2, PT, PT, PT, UP0, 0x80, 0x0 ;  /* 0x000000000000781c */ /* 0x000fda0003f4f008 */
[----:B------:R-:W-:Y:S05]  /*6490*/  @!P2 BRA `(.L_x_49) ;  /* 0x000000000004a947 */ /* 0x000fea0003800000 */
[----:B------:R-:W-:Y:S01]  /*64a0*/  BPT.TRAP 0x1 ;  /* 0x000000040000795c */ /* 0x000fe20000300000 */
.L_x_49:
[----:B------:R-:W-:Y:S02]  /*64b0*/  UISETP.GT.U32.AND UP0, UPT, UR47, 0x1, UPT ;  /* 0x000000012f00788c */ /* 0x000fe4000bf04070 */
[----:B------:R-:W-:-:S04]  /*64c0*/  ULEA UR4, UR39, UR45, 0x3 ;  /* 0x0000002d27047291 */ /* 0x000fc8000f8e183f */
[----:B------:R-:W-:Y:S01]  /*64d0*/  UIADD3 UR4, UR4, 0x12460, URZ ;  /* 0x0001246004047890 */ /* 0x000fe2000fffe03f */
[----:B------:R-:W-:-:S03]  /*64e0*/  PLOP3.LUT P2, PT, PT, PT, UP0, 0x80, 0x0 ;  /* 0x000000000000781c */ /* 0x000fc60003f4f008 */
[----:B------:R-:W-:-:S09]  /*64f0*/  UPRMT UR4, URZ, 0x654, UR4 ;  /* 0x000006543f047896 */ /* 0x000fd20008000004 */
[----:B------:R-:W-:Y:S01]  /*6500*/  SYNCS.ARRIVE.TRANS64.RED.A1T0 RZ, [UR4], RZ ;  /* 0x000000ffffff79a7 */ /* 0x000fe20008100404 */
[----:B------:R-:W-:Y:S05]  /*6510*/  @P2 BRA `(.L_x_50) ;  /* 0x0000000000042947 */ /* 0x000fea0003800000 */
[----:B------:R-:W-:Y:S01]  /*6520*/  BPT.TRAP 0x1 ;  /* 0x000000040000795c */ /* 0x000fe20000300000 */
.L_x_50:
[----:B------:R-:W-:Y:S05]  /*6530*/  @!P0 BRA `(.L_x_51) ;  /* 0x0000000000048947 */ /* 0x000fea0003800000 */
[----:B------:R-:W-:Y:S01]  /*6540*/  BPT.TRAP 0x1 ;  /* 0x000000040000795c */ /* 0x000fe20000300000 */
.L_x_51:
[----:B------:R-:W-:-:S04]  /*6550*/  ULEA UR21, UR21, UR45, 0x3 ;  /* 0x0000002d15157291 */ /* 0x000fc8000f8e183f */
[----:B------:R-:W-:-:S04]  /*6560*/  UIADD3 UR21, UR21, 0x12428, URZ ;  /* 0x0001242815157890 */ /* 0x000fc8000fffe03f */
[----:B------:R-:W-:-:S09]  /*6570*/  UPRMT UR21, URZ, 0x654, UR21 ;  /* 0x000006543f157896 */ /* 0x000fd20008000015 */
[----:B------:R-:W-:Y:S01]  /*6580*/  SYNCS.ARRIVE.TRANS64.RED.A1T0 RZ, [UR21], RZ ;  /* 0x000000ffffff79a7 */ /* 0x000fe20008100415 */
[----:B------:R-:W-:Y:S05]  /*6590*/  @P1 BRA `(.L_x_52) ;  /* 0x0000000000041947 */ /* 0x000fea0003800000 */
[----:B------:R-:W-:Y:S01]  /*65a0*/  BPT.TRAP 0x1 ;  /* 0x000000040000795c */ /* 0x000fe20000300000 */
.L_x_52:
[----:B------:R-:W1:Y:S01]  /*65b0*/  SHFL.BFLY PT, R0, R3, 0x1, 0x1f ;  /* 0x0c201f0003007f89 */ /* 0x000e6200000e0000 */
[----:B------:R-:W-:Y:S01]  /*65c0*/  BSSY B0, `(.L_x_53) ;  /* 0x0000023000007945 */ /* 0x000fe20003800000 */
[----:B------:R-:W-:Y:S01]  /*65d0*/  IMAD.MOV.U32 R10, RZ, RZ, 0x3f800000 ;  /* 0x3f800000ff0a7424 */ /* 0x000fe200078e00ff */
[----:B------:R-:W-:Y:S01]  /*65e0*/  MOV R11, 0x7f800000 ;  /* 0x7f800000000b7802 */ /* 0x000fe20000000f00 */
[----:B------:R-:W2:Y:S01]  /*65f0*/  SHFL.BFLY PT, R7, R6, 0x1, 0x1f ;  /* 0x0c201f0006077f89 */ /* 0x000ea200000e0000 */
[----:B-1----:R-:W-:Y:S01]  /*6600*/  FADD R0, R0, R3 ;  /* 0x0000000300007221 */ /* 0x002fe20000000000 */
[----:B--2---:R-:W-:-:S04]  /*6610*/  FADD R15, R7, R6 ;  /* 0x00000006070f7221 */ /* 0x004fc80000000000 */
[----:B------:R-:W1:Y:S01]  /*6620*/  SHFL.BFLY PT, R9, R0, 0x2, 0x1f ;  /* 0x0c401f0000097f89 */ /* 0x000e6200000e0000 */
[----:B------:R-:W-:-:S03]  /*6630*/  IMAD.MOV.U32 R7, RZ, RZ, 0x3f800000 ;  /* 0x3f800000ff077424 */ /* 0x000fc600078e00ff */
[----:B------:R-:W2:Y:S01]  /*6640*/  SHFL.BFLY PT, R20, R15, 0x2, 0x1f ;  /* 0x0c401f000f147f89 */ /* 0x000ea200000e0000 */
[C---:B-1----:R-:W-:Y:S01]  /*6650*/  FSETP.NE.AND P0, PT, R0.reuse, -R9, PT ;  /* 0x800000090000720b */ /* 0x042fe20003f05000 */
[----:B------:R-:W-:Y:S01]  /*6660*/  FADD R3, R0, R9 ;  /* 0x0000000900037221 */ /* 0x000fe20000000000 */
[----:B------:R-:W-:Y:S02]  /*6670*/  IMAD.MOV.U32 R9, RZ, RZ, 0x7f800000 ;  /* 0x7f800000ff097424 */ /* 0x000fe400078e00ff */
[----:B--2---:R-:W-:-:S09]  /*6680*/  FADD R8, R15, R20 ;  /* 0x000000140f087221 */ /* 0x004fd20000000000 */
[----:B------:R-:W-:Y:S05]  /*6690*/  @!P0 BRA `(.L_x_54) ;  /* 0x0000000000548947 */ /* 0x000fea0003800000 */
[----:B------:R-:W-:Y:S01]  /*66a0*/  VIADD R0, R3, 0x1800000 ;  /* 0x0180000003007836 */ /* 0x000fe20000000000 */
[----:B------:R-:W-:Y:S04]  /*66b0*/  BSSY B1, `(.L_x_55) ;  /* 0x000000c000017945 */ /* 0x000fe80003800000 */
[----:B------:R-:W-:-:S04]  /*66c0*/  LOP3.LUT R0, R0, 0x7f800000, RZ, 0xc0, !PT ;  /* 0x7f80000000007812 */ /* 0x000fc800078ec0ff */
[----:B------:R-:W-:-:S13]  /*66d0*/  ISETP.GT.U32.AND P0, PT, R0, 0x1ffffff, PT ;  /* 0x01ffffff0000780c */ /* 0x000fda0003f04070 */
[----:B------:R-:W-:Y:S05]  /*66e0*/  @P0 BRA `(.L_x_56) ;  /* 0x0000000000100947 */ /* 0x000fea0003800000 */
[----:B------:R-:W-:-:S07]  /*66f0*/  MOV R14, 0x6710 ;  /* 0x00006710000e7802 */ /* 0x000fce0000000f00 */
[----:B------:R-:W-:Y:S05]  /*6700*/  CALL.REL.NOINC `($__internal_0_$__cuda_sm20_rcp_rn_f32_slowpath) ;  /* 0x0000003000ac7944 */ /* 0x000fea0003c00000 */
[----:B------:R-:W-:Y:S01]  /*6710*/  IMAD.MOV.U32 R7, RZ, RZ, R0 ;  /* 0x000000ffff077224 */ /* 0x000fe200078e0000 */
[----:B------:R-:W-:Y:S06]  /*6720*/  BRA `(.L_x_57) ;  /* 0x0000000000107947 */ /* 0x000fec0003800000 */
.L_x_56:
[----:B------:R-:W1:Y:S02]  /*6730*/  MUFU.RCP R0, R3 ;  /* 0x0000000300007308 */ /* 0x000e640000001000 */
[----:B-1----:R-:W-:-:S04]  /*6740*/  FFMA R6, R3, R0, -1 ;  /* 0xbf80000003067423 */ /* 0x002fc80000000000 */
[----:B------:R-:W-:-:S04]  /*6750*/  FADD.FTZ R7, -R6, -RZ ;  /* 0x800000ff06077221 */ /* 0x000fc80000010100 */
[----:B------:R-:W-:-:S07]  /*6760*/  FFMA R7, R0, R7, R0 ;  /* 0x0000000700077223 */ /* 0x000fce0000000000 */
.L_x_57:
[----:B------:R-:W-:Y:S05]  /*6770*/  BSYNC B1 ;  /* 0x0000000000017941 */ /* 0x000fea0003800000 */
.L_x_55:
[----:B------:R-:W-:Y:S01]  /*6780*/  FSETP.GEU.AND P0, PT, |R3|, 1.175494350822287508e-38, PT ;  /* 0x008000000300780b */ /* 0x000fe20003f0e200 */
[----:B------:R-:W-:-:S12]  /*6790*/  ULDC UR4, c[0x0][0x600] ;  /* 0x0001800000047ab9 */ /* 0x000fd80000000800 */
[----:B------:R-:W-:-:S04]  /*67a0*/  @!P0 FMUL R3, R3, 16777216 ;  /* 0x4b80000003038820 */ /* 0x000fc80000400000 */
[----:B------:R-:W1:Y:S02]  /*67b0*/  MUFU.LG2 R0, R3 ;  /* 0x0000000300007308 */ /* 0x000e640000000c00 */
[----:B-1----:R-:W-:-:S04]  /*67c0*/  @!P0 FADD R0, R0, -24 ;  /* 0xc1c0000000008421 */ /* 0x002fc80000000000 */
[----:B------:R-:W-:-:S04]  /*67d0*/  FMUL R11, R0, 0.69314718246459960938 ;  /* 0x3f317218000b7820 */ /* 0x000fc80000400000 */
[----:B------:R-:W-:-:S07]  /*67e0*/  FFMA R11, R4, UR4, R11 ;  /* 0x00000004040b7c23 */ /* 0x000fce000800000b */
.L_x_54:
[----:B------:R-:W-:Y:S05]  /*67f0*/  BSYNC B0 ;  /* 0x0000000000007941 */ /* 0x000fea0003800000 */
.L_x_53:
[----:B------:R-:W-:Y:S01]  /*6800*/  FSETP.NE.AND P0, PT, R15, -R20, PT ;  /* 0x800000140f00720b */ /* 0x000fe20003f05000 */
[----:B------:R-:W-:Y:S01]  /*6810*/  ULDC UR4, c[0x0][0x608] ;  /* 0x0001820000047ab9 */ /* 0x000fe20000000800 */
[----:B------:R-:W-:Y:S01]  /*6820*/  BSSY B0, `(.L_x_58) ;  /* 0x0000029000007945 */ /* 0x000fe20003800000 */
[----:B------:R-:W-:-:S04]  /*6830*/  FMUL R7, R7, UR4 ;  /* 0x0000000407077c20 */ /* 0x000fc80008400000 */
        /* <DEDUP_REMOVED lines=16> */
[----:B------:R-:W-:Y:S06]  /*6940*/  @!P0 BRA `(.L_x_59) ;  /* 0x0000000000588947 */ /* 0x000fec0003800000 */
[----:B------:R-:W-:Y:S01]  /*6950*/  VIADD R0, R8, 0x1800000 ;  /* 0x0180000008007836 */ /* 0x000fe20000000000 */
[----:B------:R-:W-:Y:S04]  /*6960*/  BSSY B1, `(.L_x_60) ;  /* 0x000000d000017945 */ /* 0x000fe80003800000 */
[----:B------:R-:W-:-:S04]  /*6970*/  LOP3.LUT R0, R0, 0x7f800000, RZ, 0xc0, !PT ;  /* 0x7f80000000007812 */ /* 0x000fc800078ec0ff */
[----:B------:R-:W-:-:S13]  /*6980*/  ISETP.GT.U32.AND P0, PT, R0, 0x1ffffff, PT ;  /* 0x01ffffff0000780c */ /* 0x000fda0003f04070 */
[----:B------:R-:W-:Y:S05]  /*6990*/  @P0 BRA `(.L_x_61) ;  /* 0x0000000000140947 */ /* 0x000fea0003800000 */
[----:B------:R-:W-:Y:S02]  /*69a0*/  MOV R3, R8 ;  /* 0x0000000800037202 */ /* 0x000fe40000000f00 */
[----:B------:R-:W-:-:S07]  /*69b0*/  MOV R14, 0x69d0 ;  /* 0x000069d0000e7802 */ /* 0x000fce0000000f00 */
[----:B------:R-:W-:Y:S05]  /*69c0*/  CALL.REL.NOINC `($__internal_0_$__cuda_sm20_rcp_rn_f32_slowpath) ;  /* 0x0000002c00fc7944 */ /* 0x000fea0003c00000 */
[----:B------:R-:W-:Y:S01]  /*69d0*/  IMAD.MOV.U32 R10, RZ, RZ, R0 ;  /* 0x000000ffff0a7224 */ /* 0x000fe200078e0000 */
[----:B------:R-:W-:Y:S06]  /*69e0*/  BRA `(.L_x_62) ;  /* 0x0000000000107947 */ /* 0x000fec0003800000 */
.L_x_61:
[----:B------:R-:W1:Y:S02]  /*69f0*/  MUFU.RCP R3, R8 ;  /* 0x0000000800037308 */ /* 0x000e640000001000 */
[----:B-1----:R-:W-:-:S04]  /*6a00*/  FFMA R0, R8, R3, -1 ;  /* 0xbf80000008007423 */ /* 0x002fc80000000003 */
[----:B------:R-:W-:-:S04]  /*6a10*/  FADD.FTZ R0, -R0, -RZ ;  /* 0x800000ff00007221 */ /* 0x000fc80000010100 */
[----:B------:R-:W-:-:S07]  /*6a20*/  FFMA R10, R3, R0, R3 ;  /* 0x00000000030a7223 */ /* 0x000fce0000000003 */
.L_x_62:
[----:B------:R-:W-:Y:S05]  /*6a30*/  BSYNC B1 ;  /* 0x0000000000017941 */ /* 0x000fea0003800000 */
.L_x_60:
[----:B------:R-:W-:Y:S01]  /*6a40*/  FSETP.GEU.AND P0, PT, |R8|, 1.175494350822287508e-38, PT ;  /* 0x008000000800780b */ /* 0x000fe20003f0e200 */
[----:B------:R-:W-:-:S12]  /*6a50*/  ULDC UR4, c[0x0][0x600] ;  /* 0x0001800000047ab9 */ /* 0x000fd80000000800 */
[----:B------:R-:W-:-:S04]  /*6a60*/  @!P0 FMUL R8, R8, 16777216 ;  /* 0x4b80000008088820 */ /* 0x000fc80000400000 */
[----:B------:R-:W1:Y:S02]  /*6a70*/  MUFU.LG2 R0, R8 ;  /* 0x0000000800007308 */ /* 0x000e640000000c00 */
[----:B-1----:R-:W-:-:S04]  /*6a80*/  @!P0 FADD R0, R0, -24 ;  /* 0xc1c0000000008421 */ /* 0x002fc80000000000 */
[----:B------:R-:W-:-:S04]  /*6a90*/  FMUL R0, R0, 0.69314718246459960938 ;  /* 0x3f31721800007820 */ /* 0x000fc80000400000 */
[----:B------:R-:W-:-:S07]  /*6aa0*/  FFMA R9, R5, UR4, R0 ;  /* 0x0000000405097c23 */ /* 0x000fce0008000000 */
.L_x_59:
[----:B------:R-:W-:Y:S05]  /*6ab0*/  BSYNC B0 ;  /* 0x0000000000007941 */ /* 0x000fea0003800000 */
.L_x_58:
[----:B------:R-:W-:Y:S01]  /*6ac0*/  SHF.L.U32 R0, R88, 0x1f, RZ ;  /* 0x0000001f58007819 */ /* 0x000fe200000006ff */
[----:B------:R-:W-:Y:S01]  /*6ad0*/  UISETP.NE.AND UP0, UPT, UR49, 0x1, UPT ;  /* 0x000000013100788c */ /* 0x000fe2000bf05270 */
[----:B------:R-:W-:Y:S01]  /*6ae0*/  LOP3.LUT P0, RZ, R2, 0x3, RZ, 0xc0, !PT ;  /* 0x0000000302ff7812 */ /* 0x000fe2000780c0ff */
[----:B------:R-:W-:Y:S01]  /*6af0*/  UISETP.NE.AND UP1, UPT, UR49, 0x2, UPT ;  /* 0x000000023100788c */ /* 0x000fe2000bf25270 */
[----:B------:R-:W1:Y:S01]  /*6b00*/  SYNCS.PHASECHK.TRANS64.TRYWAIT P1, [UR20+0x8], R0 ;  /* 0x00000800ff0075a7 */ /* 0x000e620008020154 */
[----:B------:R-:W-:Y:S02]  /*6b10*/  ULDC UR4, c[0x0][0x608] ;  /* 0x0001820000047ab9 */ /* 0x000fe40000000800 */
[----:B------:R-:W-:-:S05]  /*6b20*/  FMUL R10, R10, UR4 ;  /* 0x000000040a0a7c20 */ /* 0x000fca0008400000 */
[----:B------:R-:W-:Y:S02]  /*6b30*/  @!UP0 ULOP3.LUT UP2, URZ, UR39, 0x2, URZ, 0xc0, !UPT ;  /* 0x00000002273f8892 */ /* 0x000fe4000f84c03f */
[----:B------:R-:W-:Y:S02]  /*6b40*/  @!UP0 ULOP3.LUT UR39, UR39, 0x1, URZ, 0xc0, !UPT ;  /* 0x0000000127278892 */ /* 0x000fe4000f8ec03f */
[----:B------:R-:W-:Y:S02]  /*6b50*/  @!UP0 USEL UR5, URZ, 0x1, UP2 ;  /* 0x000000013f058887 */ /* 0x000fe40009000000 */
[----:B------:R-:W-:Y:S02]  /*6b60*/  @!UP1 UIADD3 UR6, UR39, 0x1, URZ ;  /* 0x0000000127069890 */ /* 0x000fe4000fffe03f */
[----:B------:R-:W-:Y:S02]  /*6b70*/  @!UP0 ULOP3.LUT UR38, UR38, UR5, URZ, 0x3c, !UPT ;  /* 0x0000000526268292 */ /* 0x000fe4000f8e3c3f */
[----:B------:R-:W-:-:S02]  /*6b80*/  @!UP1 UISETP.GT.U32.AND UP2, UPT, UR6, 0x1, UPT ;  /* 0x000000010600988c */ /* 0x000fc4000bf44070 */
[----:B------:R-:W-:Y:S02]  /*6b90*/  @!UP1 ULOP3.LUT UR39, UR39, 0x1, URZ, 0xc, !UPT ;  /* 0x0000000127279892 */ /* 0x000fe4000f8e0c3f */
[----:B------:R-:W-:-:S04]  /*6ba0*/  @!UP1 USEL UR5, URZ, 0x1, !UP2 ;  /* 0x000000013f059887 */ /* 0x000fc8000d000000 */
[----:B------:R-:W-:Y:S01]  /*6bb0*/  @!UP1 ULOP3.LUT UR38, UR38, UR5, URZ, 0x3c, !UPT ;  /* 0x0000000526269292 */ /* 0x000fe2000f8e3c3f */
[----:B-1----:R-:W-:Y:S11]  /*6bc0*/  @!P1 BRA `(.L_x_63) ;  /* 0x0000002800849947 */ /* 0x002ff60003800000 */
.L_x_128:
[----:B------:R-:W-:Y:S04]  /*6bd0*/  BSSY B0, `(.L_x_64) ;  /* 0x000001b000007945 */ /* 0x000fe80003800000 */
[----:B------:R-:W-:Y:S05]  /*6be0*/  @P0 BRA `(.L_x_65) ;  /* 0x0000000000640947 */ /* 0x000fea0003800000 */
[----:B------:R-:W2:Y:S01]  /*6bf0*/  LDC.64 R6, c[0x0][0x688] ;  /* 0x0001a200ff067b82 */ /* 0x000ea20000000a00 */
[----:B-1----:R-:W-:Y:S01]  /*6c00*/  LOP3.LUT R0, R2, 0x60, RZ, 0xc0, !PT ;  /* 0x0000006002007812 */ /* 0x002fe200078ec0ff */
[----:B------:R-:W-:Y:S01]  /*6c10*/  UIADD3 UR4, -UR40, URZ, URZ ;  /* 0x0000003f28047290 */ /* 0x000fe2000fffe13f */
[----:B------:R-:W-:Y:S01]  /*6c20*/  SHF.R.U32.HI R4, RZ, 0x2, R2 ;  /* 0x00000002ff047819 */ /* 0x000fe20000011602 */
[----:B------:R-:W-:Y:S01]  /*6c30*/  ULDC UR5, c[0x0][0xa10] ;  /* 0x0002840000057ab9 */ /* 0x000fe20000000800 */
[----:B------:R-:W-:Y:S01]  /*6c40*/  SHF.R.U32.HI R0, RZ, 0x5, R0 ;  /* 0x00000005ff007819 */ /* 0x000fe20000011600 */
[----:B------:R-:W-:Y:S01]  /*6c50*/  UIMAD UR4, UR5, UR4, UR41 ;  /* 0x00000004050472a4 */ /* 0x000fe2000f8e0229 */
[----:B------:R-:W-:Y:S01]  /*6c60*/  LOP3.LUT R4, R4, 0x7, RZ, 0xc0, !PT ;  /* 0x0000000704047812 */ /* 0x000fe200078ec0ff */
[----:B------:R-:W-:Y:S02]  /*6c70*/  IMAD.SHL.U32 R3, R19, 0x40, RZ ;  /* 0x0000004013037824 */ /* 0x000fe400078e00ff */
[----:B------:R-:W-:-:S05]  /*6c80*/  IMAD.SHL.U32 R5, R0, 0x10, RZ ;  /* 0x0000001000057824 */ /* 0x000fca00078e00ff */
[----:B------:R-:W-:-:S04]  /*6c90*/  LOP3.LUT R4, R5, 0xfffffff0, R4, 0xe2, !PT ;  /* 0xfffffff005047812 */ /* 0x000fc800078ee204 */
[----:B------:R-:W-:Y:S01]  /*6ca0*/  IADD3 R5, R3, R4, RZ ;  /* 0x0000000403057210 */ /* 0x000fe20007ffe0ff */
[----:B--2---:R-:W-:Y:S01]  /*6cb0*/  IMAD R0, R6, UR4, R3 ;  /* 0x0000000406007c24 */ /* 0x004fe2000f8e0203 */
[----:B------:R-:W-:-:S03]  /*6cc0*/  ULDC UR4, c[0x0][0x288] ;  /* 0x0000a20000047ab9 */ /* 0x000fc60000000800 */
[C---:B------:R-:W-:Y:S01]  /*6cd0*/  VIADD R6, R5.reuse, 0x8 ;  /* 0x0000000805067836 */ /* 0x040fe20000000000 */
[----:B------:R-:W-:Y:S01]  /*6ce0*/  ISETP.GE.U32.AND P0, PT, R5, UR4, PT ;  /* 0x0000000405007c0c */ /* 0x000fe2000bf06070 */
[----:B------:R-:W-:-:S03]  /*6cf0*/  IMAD R3, R7, UR36, R0 ;  /* 0x0000002407037c24 */ /* 0x000fc6000f8e0200 */
[----:B------:R-:W-:Y:S01]  /*6d00*/  ISETP.GE.U32.AND P1, PT, R6, UR4, PT ;  /* 0x0000000406007c0c */ /* 0x000fe2000bf26070 */
[----:B------:R-:W-:Y:S01]  /*6d10*/  ULDC.64 UR4, c[0x0][0x680] ;  /* 0x0001a00000047ab9 */ /* 0x000fe20000000a00 */
[----:B------:R-:W-:-:S04]  /*6d20*/  IADD3 R0, P2, R4, R3, RZ ;  /* 0x0000000304007210 */ /* 0x000fc80007f5e0ff */
[----:B------:R-:W-:Y:S02]  /*6d30*/  LEA.HI.X.SX32 R3, R3, RZ, 0x1, P2 ;  /* 0x000000ff03037211 */ /* 0x000fe400010f0eff */
[----:B------:R-:W-:-:S04]  /*6d40*/  LEA R4, P2, R0, UR4, 0x2 ;  /* 0x0000000400047c11 */ /* 0x000fc8000f8410ff */
[----:B------:R-:W-:-:S05]  /*6d50*/  LEA.HI.X R5, R0, UR5, R3, 0x2, P2 ;  /* 0x0000000500057c11 */ /* 0x000fca00090f1403 */
[----:B------:R2:W-:Y:S04]  /*6d60*/  @!P0 STG.E desc[UR52][R4.64], R11 ;  /* 0x0000000b04008986 */ /* 0x0005e8000c101934 */
[----:B------:R2:W-:Y:S02]  /*6d70*/  @!P1 STG.E desc[UR52][R4.64+0x20], R9 ;  /* 0x0000200904009986 */ /* 0x0005e4000c101934 */
.L_x_65:
[----:B------:R-:W-:Y:S05]  /*6d80*/  BSYNC B0 ;  /* 0x0000000000007941 */ /* 0x000fea0003800000 */
.L_x_64:
[----:B------:R-:W-:Y:S01]  /*6d90*/  ULDC.64 UR4, c[0x0][0x730] ;  /* 0x0001cc0000047ab9 */ /* 0x000fe20000000a00 */
[-C--:B------:R-:W-:Y:S01]  /*6da0*/  FMUL R58, R58, R10.reuse ;  /* 0x0000000a3a3a7220 */ /* 0x080fe20000400000 */
[----:B------:R-:W-:Y:S01]  /*6db0*/  ISETP.NE.U32.AND P0, PT, RZ, UR4, PT ;  /* 0x00000004ff007c0c */ /* 0x000fe2000bf05070 */
[-C--:B------:R-:W-:Y:S01]  /*6dc0*/  FMUL R59, R59, R10.reuse ;  /* 0x0000000a3b3b7220 */ /* 0x080fe20000400000 */
[-C--:B------:R-:W-:Y:S01]  /*6dd0*/  FMUL R62, R62, R10.reuse ;  /* 0x0000000a3e3e7220 */ /* 0x080fe20000400000 */
[-C--:B------:R-:W-:Y:S01]  /*6de0*/  FMUL R63, R63, R10.reuse ;  /* 0x0000000a3f3f7220 */ /* 0x080fe20000400000 */
[----:B------:R-:W-:Y:S01]  /*6df0*/  ISETP.NE.AND.EX P0, PT, RZ, UR5, PT, P0 ;  /* 0x00000005ff007c0c */ /* 0x000fe2000bf05300 */
        /* <DEDUP_REMOVED lines=12> */
[----:B------:R-:W-:Y:S06]  /*6ec0*/  @P0 BRA `(.L_x_66) ;  /* 0x0000000000240947 */ /* 0x000fec0003800000 */
[----:B------:R-:W-:Y:S02]  /*6ed0*/  ULDC.64 UR4, c[0x0][0x728] ;  /* 0x0001ca0000047ab9 */ /* 0x000fe40000000a00 */
[----:B------:R-:W-:-:S04]  /*6ee0*/  ISETP.NE.U32.AND P0, PT, RZ, UR4, PT ;  /* 0x00000004ff007c0c */ /* 0x000fc8000bf05070 */
[----:B------:R-:W-:-:S13]  /*6ef0*/  ISETP.NE.AND.EX P0, PT, RZ, UR5, PT, P0 ;  /* 0x00000005ff007c0c */ /* 0x000fda000bf05300 */
[----:B------:R-:W-:Y:S05]  /*6f00*/  @!P0 BRA `(.L_x_67) ;  /* 0x00000000000c8947 */ /* 0x000fea0003800000 */
[----:B--2---:R-:W2:Y:S02]  /*6f10*/  LDC.64 R4, c[0x0][0x728] ;  /* 0x0001ca00ff047b82 */ /* 0x004ea40000000a00 */
[----:B--2---:R3:W5:Y:S01]  /*6f20*/  LDG.E R23, desc[UR52][R4.64] ;  /* 0x0000003404177981 */ /* 0x004762000c1e1900 */
[----:B------:R-:W-:Y:S05]  /*6f30*/  BRA `(.L_x_66) ;  /* 0x0000000000087947 */ /* 0x000fea0003800000 */
.L_x_67:
[----:B------:R-:W-:Y:S02]  /*6f40*/  ULDC UR4, c[0x0][0x720] ;  /* 0x0001c80000047ab9 */ /* 0x000fe40000000800 */
[----:B------:R-:W-:-:S07]  /*6f50*/  IMAD.U32 R23, RZ, RZ, UR4 ;  /* 0x00000004ff177e24 */ /* 0x000fce000f8e00ff */
.L_x_66:
[----:B-1----:R-:W-:-:S04]  /*6f60*/  MOV R0, RZ ;  /* 0x000000ff00007202 */ /* 0x002fc80000000f00 */
[----:B------:R-:W-:-:S13]  /*6f70*/  LOP3.LUT P0, RZ, R0, 0x1bf, RZ, 0xc0, !PT ;  /* 0x000001bf00ff7812 */ /* 0x000fda000780c0ff */
[----:B------:R-:W-:Y:S05]  /*6f80*/  @!P0 BRA `(.L_x_68) ;  /* 0x0000000000408947 */ /* 0x000fea0003800000 */
[----:B------:R-:W-:Y:S01]  /*6f90*/  MOV R0, 0x0 ;  /* 0x0000000000007802 */ /* 0x000fe20000000f00 */
[----:B------:R-:W-:Y:S01]  /*6fa0*/  ULDC.64 UR4, c[0x4][0x68] ;  /* 0x01001a0000047ab9 */ /* 0x000fe20000000a00 */
[----:B------:R-:W-:Y:S01]  /*6fb0*/  ULDC.64 UR6, c[0x4][0x8] ;  /* 0x0100020000067ab9 */ /* 0x000fe20000000a00 */
[----:B--23--:R-:W-:Y:S01]  /*6fc0*/  IMAD.U32 R4, RZ, RZ, UR4 ;  /* 0x00000004ff047e24 */ /* 0x00cfe2000f8e00ff */
[----:B------:R1:W2:Y:S01]  /*6fd0*/  LDC.64 R14, c[0x4][R0] ;  /* 0x01000000000e7b82 */ /* 0x0002a20000000a00 */
[----:B------:R-:W-:Y:S01]  /*6fe0*/  MOV R5, UR5 ;  /* 0x0000000500057c02 */ /* 0x000fe20008000f00 */
[----:B------:R-:W-:Y:S01]  /*6ff0*/  ULDC.64 UR4, c[0x4][0x70] ;  /* 0x01001c0000047ab9 */ /* 0x000fe20000000a00 */
[----:B------:R-:W-:Y:S01]  /*7000*/  IMAD.U32 R10, RZ, RZ, UR6 ;  /* 0x00000006ff0a7e24 */ /* 0x000fe2000f8e00ff */
[----:B------:R-:W-:Y:S01]  /*7010*/  MOV R11, UR7 ;  /* 0x00000007000b7c02 */ /* 0x000fe20008000f00 */
[----:B------:R-:W-:Y:S02]  /*7020*/  IMAD.U32 R6, RZ, RZ, UR4 ;  /* 0x00000004ff067e24 */ /* 0x000fe4000f8e00ff */
[----:B------:R-:W-:-:S02]  /*7030*/  IMAD.U32 R7, RZ, RZ, UR5 ;  /* 0x00000005ff077e24 */ /* 0x000fc4000f8e00ff */
[----:B------:R-:W-:Y:S02]  /*7040*/  IMAD.MOV.U32 R8, RZ, RZ, 0x70 ;  /* 0x00000070ff087424 */ /* 0x000fe400078e00ff */
[----:B------:R-:W-:Y:S02]  /*7050*/  IMAD.MOV.U32 R12, RZ, RZ, 0x1 ;  /* 0x00000001ff0c7424 */ /* 0x000fe400078e00ff */
[----:B-1----:R-:W-:-:S07]  /*7060*/  IMAD.MOV.U32 R13, RZ, RZ, RZ ;  /* 0x000000ffff0d7224 */ /* 0x002fce00078e00ff */
[----:B------:R-:W-:-:S07]  /*7070*/  LEPC R20, `(.L_x_68) ;  /* 0x000000001014794e */ /* 0x000fce0000000000 */
[----:B--2--5:R-:W-:Y:S05]  /*7080*/  CALL.ABS.NOINC R14 ;  /* 0x000000000e007343 */ /* 0x024fea0003c00000 */
.L_x_68:
[----:B------:R-:W-:Y:S01]  /*7090*/  MOV R24, UR45 ;  /* 0x0000002d00187c02 */ /* 0x000fe20008000f00 */
[----:B------:R-:W-:-:S04]  /*70a0*/  IMAD.U32 R3, RZ, RZ, UR49 ;  /* 0x00000031ff037e24 */ /* 0x000fc8000f8e00ff */
[----:B------:R-:W-:-:S04]  /*70b0*/  IMAD R24, R3, 0x2200, R24 ;  /* 0x0000220003187824 */ /* 0x000fc800078e0218 */
[----:B------:R-:W-:-:S05]  /*70c0*/  VIADD R25, R24, 0xbe00 ;  /* 0x0000be0018197836 */ /* 0x000fca0000000000 */
        /* <DEDUP_REMOVED lines=18> */
.L_x_69:
[C---:B------:R-:W-:Y:S01]  /*71f0*/  SHF.L.U32 R0, R2.reuse, 0x4, RZ ;  /* 0x0000000402007819 */ /* 0x040fe200000006ff */
[----:B------:R-:W-:Y:S01]  /*7200*/  IMAD.SHL.U32 R3, R2, 0x20, RZ ;  /* 0x0000002002037824 */ /* 0x000fe200078e00ff */
[----:B--23--:R-:W-:Y:S01]  /*7210*/  SHF.R.U32.HI R5, RZ, 0x1, R2 ;  /* 0x00000001ff057819 */ /* 0x00cfe20000011602 */
[----:B------:R-:W-:Y:S01]  /*7220*/  ULDC.64 UR4, c[0x0][0x730] ;  /* 0x0001cc0000047ab9 */ /* 0x000fe20000000a00 */
[----:B------:R-:W-:Y:S02]  /*7230*/  LOP3.LUT R0, R0, 0x600, RZ, 0xc0, !PT ;  /* 0x0000060000007812 */ /* 0x000fe400078ec0ff */
[----:B------:R-:W-:Y:S02]  /*7240*/  LOP3.LUT R4, R3, 0xc0, RZ, 0xc0, !PT ;  /* 0x000000c003047812 */ /* 0x000fe400078ec0ff */
[--C-:B------:R-:W-:Y:S02]  /*7250*/  LOP3.LUT R0, R0, 0x20, R3.reuse, 0xf8, !PT ;  /* 0x0000002000007812 */ /* 0x100fe400078ef803 */
[----:B------:R-:W-:Y:S01]  /*7260*/  ISETP.NE.U32.AND P0, PT, RZ, UR4, PT ;  /* 0x00000004ff007c0c */ /* 0x000fe2000bf05070 */
[----:B------:R-:W-:Y:S01]  /*7270*/  ULDC UR4, c[0x0][0x720] ;  /* 0x0001c80000047ab9 */ /* 0x000fe20000000800 */
[----:B------:R-:W-:-:S02]  /*7280*/  LOP3.LUT R3, R0, 0x100, R3, 0xf8, !PT ;  /* 0x0000010000037812 */ /* 0x000fc400078ef803 */
[----:B------:R-:W-:Y:S02]  /*7290*/  LOP3.LUT R0, R2, 0x7f, RZ, 0xc0, !PT ;  /* 0x0000007f02007812 */ /* 0x000fe400078ec0ff */
[----:B------:R-:W-:Y:S01]  /*72a0*/  LOP3.LUT R4, R4, 0x8, R5, 0xf8, !PT ;  /* 0x0000000804047812 */ /* 0x000fe200078ef805 */
[----:B------:R-:W-:Y:S01]  /*72b0*/  IMAD.SHL.U32 R5, R2, 0x4, RZ ;  /* 0x0000000402057824 */ /* 0x000fe200078e00ff */
[----:B------:R-:W-:Y:S01]  /*72c0*/  ISETP.NE.AND.EX P0, PT, RZ, UR5, PT, P0 ;  /* 0x00000005ff007c0c */ /* 0x000fe2000bf05300 */
[----:B------:R-:W-:-:S03]  /*72d0*/  VIADD R0, R0, 0x1f ;  /* 0x0000001f00007836 */ /* 0x000fc60000000000 */
[----:B------:R-:W-:Y:S02]  /*72e0*/  LOP3.LUT R4, R4, 0x18, R5, 0x78, !PT ;  /* 0x0000001804047812 */ /* 0x000fe400078e7805 */
[----:B-----5:R-:W-:Y:S02]  /*72f0*/  FSEL R43, R23, UR4, !P0 ;  /* 0x00000004172b7c08 */ /* 0x020fe4000c000000 */
[----:B------:R-:W-:Y:S02]  /*7300*/  ISETP.GT.U32.AND P1, PT, R0, 0x3e, PT ;  /* 0x0000003e0000780c */ /* 0x000fe40003f24070 */
[----:B------:R-:W-:Y:S01]  /*7310*/  LOP3.LUT R26, R3, R4, RZ, 0xfc, !PT ;  /* 0x00000004031a7212 */ /* 0x000fe200078efcff */
        /* <DEDUP_REMOVED lines=16> */
[----:B------:R-:W-:Y:S01]  /*7420*/  F2FP.F16.F32.PACK_AB R44, R3, R0 ;  /* 0x00000000032c723e */ /* 0x000fe200000000ff */
[----:B------:R-:W-:Y:S01]  /*7430*/  IMAD R25, R26, 0x2, R25 ;  /* 0x000000021a197824 */ /* 0x000fe200078e0219 */
[----:B------:R-:W-:Y:S01]  /*7440*/  LOP3.LUT P0, RZ, R2, 0x4, RZ, 0xc0, !PT ;  /* 0x0000000402ff7812 */ /* 0x000fe2000780c0ff */
[-C--:B------:R-:W-:Y:S01]  /*7450*/  FMUL R27, R27, R43.reuse ;  /* 0x0000002b1b1b7220 */ /* 0x080fe20000400000 */
[----:B------:R-:W-:Y:S01]  /*7460*/  MOV R0, 0x20 ;  /* 0x0000002000007802 */ /* 0x000fe20000000f00 */
[-C--:B------:R-:W-:Y:S01]  /*7470*/  FMUL R28, R28, R43.reuse ;  /* 0x0000002b1c1c7220 */ /* 0x080fe20000400000 */
[----:B------:R-:W-:Y:S01]  /*7480*/  F2FP.F16.F32.PACK_AB R45, R5, R4 ;  /* 0x00000004052d723e */ /* 0x000fe200000000ff */
[-C--:B------:R-:W-:Y:S01]  /*7490*/  FMUL R29, R29, R43.reuse ;  /* 0x0000002b1d1d7220 */ /* 0x080fe20000400000 */
        /* <DEDUP_REMOVED lines=15> */
[----:B------:R-:W-:Y:S01]  /*7590*/  IMAD R26, R26, 0x2, R24 ;  /* 0x000000021a1a7824 */ /* 0x000fe200078e0218 */
[----:B------:R-:W-:-:S02]  /*75a0*/  F2FP.F16.F32.PACK_AB R4, R11, R10 ;  /* 0x0000000a0b04723e */ /* 0x000fc400000000ff */
[----:B------:R-:W-:Y:S02]  /*75b0*/  F2FP.F16.F32.PACK_AB R5, R13, R12 ;  /* 0x0000000c0d05723e */ /* 0x000fe400000000ff */
[----:B------:R-:W-:Y:S02]  /*75c0*/  F2FP.F16.F32.PACK_AB R6, R15, R14 ;  /* 0x0000000e0f06723e */ /* 0x000fe400000000ff */
[----:B------:R-:W-:Y:S02]  /*75d0*/  F2FP.F16.F32.PACK_AB R7, R21, R20 ;  /* 0x000000141507723e */ /* 0x000fe400000000ff */
[----:B------:R-:W-:Y:S01]  /*75e0*/  SEL R0, R0, 0xffffffe0, !P0 ;  /* 0xffffffe000007807 */ /* 0x000fe20004000000 */
[----:B------:R-:W-:Y:S06]  /*75f0*/  @P1 BRA `(.L_x_70) ;  /* 0x0000000000041947 */ /* 0x000fec0003800000 */
[----:B------:R-:W-:-:S04]  /*7600*/  DEPBAR.LE SB0, 0x1 ;  /* 0x000080400000791a */ /* 0x000fc80000000000 */
.L_x_70:
[----:B------:R-:W-:Y:S05]  /*7610*/  WARPSYNC.ALL ;  /* 0x0000000000007948 */ /* 0x000fea0003800000 */
[----:B------:R-:W-:Y:S01]  /*7620*/  BAR.SYNC.DEFER_BLOCKING 0x1, 0x80 ;  /* 0x0042000000007b1d */ /* 0x000fe20000010000 */
[----:B------:R-:W-:Y:S01]  /*7630*/  IMAD.IADD R3, R25, 0x1, R0 ;  /* 0x0000000119037824 */ /* 0x000fe200078e0200 */
[----:B------:R-:W-:Y:S02]  /*7640*/  F2FP.F16.F32.PACK_AB R29, R29, R30 ;  /* 0x0000001e1d1d723e */ /* 0x000fe400000000ff */
[----:B------:R-:W-:Y:S02]  /*7650*/  F2FP.F16.F32.PACK_AB R37, R37, R38 ;  /* 0x000000262525723e */ /* 0x000fe400000000ff */
[----:B------:R-:W-:Y:S01]  /*7660*/  BSSY B0, `(.L_x_71) ;  /* 0x000001f000007945 */ /* 0x000fe20003800000 */
[----:B------:R-:W-:-:S02]  /*7670*/  F2FP.F16.F32.PACK_AB R30, R31, R32 ;  /* 0x000000201f1e723e */ /* 0x000fc400000000ff */
[----:B------:R-:W-:Y:S02]  /*7680*/  F2FP.F16.F32.PACK_AB R38, R39, R40 ;  /* 0x000000282726723e */ /* 0x000fe400000000ff */
[----:B------:R-:W-:Y:S02]  /*7690*/  F2FP.F16.F32.PACK_AB R28, R27, R28 ;  /* 0x0000001c1b1c723e */ /* 0x000fe400000000ff */
[----:B------:R-:W-:Y:S02]  /*76a0*/  F2FP.F16.F32.PACK_AB R31, R33, R34 ;  /* 0x00000022211f723e */ /* 0x000fe400000000ff */
[----:B------:R-:W-:Y:S02]  /*76b0*/  F2FP.F16.F32.PACK_AB R36, R35, R36 ;  /* 0x000000242324723e */ /* 0x000fe400000000ff */
[----:B------:R-:W-:Y:S02]  /*76c0*/  F2FP.F16.F32.PACK_AB R39, R41, R42 ;  /* 0x0000002a2927723e */ /* 0x000fe400000000ff */
[----:B------:R-:W-:Y:S01]  /*76d0*/  IADD3 R0, R0, 0x1000, R25 ;  /* 0x0000100000007810 */ /* 0x000fe20007ffe019 */
[----:B------:R1:W-:Y:S04]  /*76e0*/  STSM.16.M88.4 [R26+0xbe00], R44 ;  /* 0x00be002c1a007844 */ /* 0x0003e80000000200 */
[----:B------:R1:W-:Y:S01]  /*76f0*/  STSM.16.M88.4 [R3], R4 ;  /* 0x0000000403007844 */ /* 0x0003e20000000200 */
[----:B------:R-:W-:Y:S01]  /*7700*/  @!PT LDS RZ, [RZ] ;  /* 0x00000000fffff984 */ /* 0x000fe20000000800 */
[----:B------:R-:W-:Y:S01]  /*7710*/  @!PT LDS RZ, [RZ] ;  /* 0x00000000fffff984 */ /* 0x000fe20000000800 */
[----:B------:R-:W-:Y:S01]  /*7720*/  @!PT LDS RZ, [RZ] ;  /* 0x00000000fffff984 */ /* 0x000fe20000000800 */
[----:B------:R-:W-:Y:S01]  /*7730*/  @!PT LDS RZ, [RZ] ;  /* 0x00000000fffff984 */ /* 0x000fe20000000800 */
[----:B------:R2:W-:Y:S06]  /*7740*/  MEMBAR.ALL.CTA ;  /* 0x0000000000007992 */ /* 0x0005ec0000008000 */
[----:B--2---:R-:W2:Y:S02]  /*7750*/  FENCE.VIEW.ASYNC.S ;  /* 0x00000000000073c6 */ /* 0x004ea40000000000 */
[----:B--2---:R-:W-:Y:S06]  /*7760*/  BAR.SYNC.DEFER_BLOCKING 0x1, 0x80 ;  /* 0x0042000000007b1d */ /* 0x004fec0000010000 */
[----:B------:R-:W-:Y:S05]  /*7770*/  @P1 BRA `(.L_x_72) ;  /* 0x0000000000341947 */ /* 0x000fea0003800000 */
[----:B------:R-:W-:Y:S01]  /*7780*/  R2UR UR34, R19 ;  /* 0x00000000132272ca */ /* 0x000fe200000e0000 */
[----:B------:R-:W-:Y:S01]  /*7790*/  UIADD3 UR35, -UR40, URZ, URZ ;  /* 0x0000003f28237290 */ /* 0x000fe2000fffe13f */
[----:B------:R-:W-:Y:S01]  /*77a0*/  R2UR UR32, R24 ;  /* 0x00000000182072ca */ /* 0x000fe200000e0000 */
[----:B------:R-:W-:Y:S01]  /*77b0*/  UIADD3 UR6, UP0, UR50, 0x670, URZ ;  /* 0x0000067032067890 */ /* 0x000fe2000ff1e03f */
[----:B------:R-:W-:Y:S01]  /*77c0*/  ULDC UR4, c[0x0][0xa10] ;  /* 0x0002840000047ab9 */ /* 0x000fe20000000800 */
[----:B------:R-:W-:Y:S01]  /*77d0*/  UMOV UR33, URZ ;  /* 0x0000003f00217c82 */ /* 0x000fe20008000000 */
[----:B------:R-:W-:Y:S02]  /*77e0*/  UIMAD UR35, UR4, UR35, UR41 ;  /* 0x00000023042372a4 */ /* 0x000fe4000f8e0229 */
[----:B------:R-:W-:-:S05]  /*77f0*/  UIADD3.X UR7, URZ, UR51, URZ, UP0, !UPT ;  /* 0x000000333f077290 */ /* 0x000fca00087fe43f */
[----:B------:R-:W-:Y:S02]  /*7800*/  USHF.L.U32 UR34, UR34, 0x6, URZ ;  /* 0x0000000622227899 */ /* 0x000fe4000800063f */
[----:B------:R-:W-:-:S09]  /*7810*/  UIADD3 UR32, UR32, 0xbe00, URZ ;  /* 0x0000be0020207890 */ /* 0x000fd2000fffe03f */
[----:B------:R2:W-:Y:S01]  /*7820*/  UTMASTG.4D [UR32], [UR6] ;  /* 0x00000020060073b5 */ /* 0x0005e20008018000 */
[----:B------:R0:W-:Y:S01]  /*7830*/  UTMACMDFLUSH ;  /* 0x00000000000079b7 */ /* 0x0001e20000000000 */
[----:B--2---:R-:W-:-:S04]  /*7840*/  DEPBAR.LE SB0, 0x1 ;  /* 0x000080400000791a */ /* 0x004fc80000000000 */
.L_x_72:
[----:B------:R-:W-:Y:S05]  /*7850*/  BSYNC B0 ;  /* 0x0000000000007941 */ /* 0x000fea0003800000 */
.L_x_71:
[----:B------:R-:W-:Y:S06]  /*7860*/  BAR.SYNC.DEFER_BLOCKING 0x1, 0x80 ;  /* 0x0042000000007b1d */ /* 0x000fec0000010000 */
[----:B------:R-:W-:Y:S01]  /*7870*/  BSSY B0, `(.L_x_73) ;  /* 0x0000017000007945 */ /* 0x000fe20003800000 */
[----:B------:R2:W-:Y:S04]  /*7880*/  STSM.16.M88.4 [R25+0x1000], R28 ;  /* 0x0010001c19007844 */ /* 0x0005e80000000200 */
[----:B------:R2:W-:Y:S01]  /*7890*/  STSM.16.M88.4 [R0], R36 ;  /* 0x0000002400007844 */ /* 0x0005e20000000200 */
[----:B------:R-:W-:Y:S01]  /*78a0*/  @!PT LDS RZ, [RZ] ;  /* 0x00000000fffff984 */ /* 0x000fe20000000800 */
[----:B------:R-:W-:Y:S01]  /*78b0*/  @!PT LDS RZ, [RZ] ;  /* 0x00000000fffff984 */ /* 0x000fe20000000800 */
[----:B------:R-:W-:Y:S01]  /*78c0*/  @!PT LDS RZ, [RZ] ;  /* 0x00000000fffff984 */ /* 0x000fe20000000800 */
[----:B------:R-:W-:Y:S01]  /*78d0*/  @!PT LDS RZ, [RZ] ;  /* 0x00000000fffff984 */ /* 0x000fe20000000800 */
[----:B------:R3:W-:Y:S06]  /*78e0*/  MEMBAR.ALL.CTA ;  /* 0x0000000000007992 */ /* 0x0007ec0000008000 */
[----:B---3--:R-:W3:Y:S02]  /*78f0*/  FENCE.VIEW.ASYNC.S ;  /* 0x00000000000073c6 */ /* 0x008ee40000000000 */
[----:B---3--:R-:W-:Y:S06]  /*7900*/  BAR.SYNC.DEFER_BLOCKING 0x1, 0x80 ;  /* 0x0042000000007b1d */ /* 0x008fec0000010000 */
[----:B------:R-:W-:Y:S05]  /*7910*/  @P1 BRA `(.L_x_74) ;  /* 0x0000000000301947 */ /* 0x000fea0003800000 */
[----:B------:R-:W-:Y:S01]  /*7920*/  R2UR UR34, R19 ;  /* 0x00000000132272ca */ /* 0x000fe200000e0000 */
[----:B------:R-:W-:Y:S01]  /*7930*/  UIADD3 UR35, -UR40, URZ, URZ ;  /* 0x0000003f28237290 */ /* 0x000fe2000fffe13f */
[----:B------:R-:W-:Y:S01]  /*7940*/  R2UR UR32, R24 ;  /* 0x00000000182072ca */ /* 0x000fe200000e0000 */
[----:B------:R-:W-:Y:S01]  /*7950*/  UIADD3 UR6, UP0, UR50, 0x670, URZ ;  /* 0x0000067032067890 */ /* 0x000fe2000ff1e03f */
[----:B------:R-:W-:Y:S01]  /*7960*/  ULDC UR4, c[0x0][0xa10] ;  /* 0x0002840000047ab9 */ /* 0x000fe20000000800 */
[----:B------:R-:W-:Y:S01]  /*7970*/  UMOV UR33, 0x20 ;  /* 0x0000002000217882 */ /* 0x000fe20000000000 */
[----:B------:R-:W-:Y:S02]  /*7980*/  UIMAD UR35, UR4, UR35, UR41 ;  /* 0x00000023042372a4 */ /* 0x000fe4000f8e0229 */
[----:B------:R-:W-:-:S05]  /*7990*/  UIADD3.X UR7, URZ, UR51, URZ, UP0, !UPT ;  /* 0x000000333f077290 */ /* 0x000fca00087fe43f */
[----:B------:R-:W-:Y:S02]  /*79a0*/  USHF.L.U32 UR34, UR34, 0x6, URZ ;  /* 0x0000000622227899 */ /* 0x000fe4000800063f */
[----:B------:R-:W-:-:S09]  /*79b0*/  UIADD3 UR32, UR32, 0xce00, URZ ;  /* 0x0000ce0020207890 */ /* 0x000fd2000fffe03f */
[----:B------:R3:W-:Y:S02]  /*79c0*/  UTMASTG.4D [UR32], [UR6] ;  /* 0x00000020060073b5 */ /* 0x0007e40008018000 */
[----:B---3--:R0:W-:Y:S02]  /*79d0*/  UTMACMDFLUSH ;  /* 0x00000000000079b7 */ /* 0x0081e40000000000 */
.L_x_74:
[----:B------:R-:W-:Y:S05]  /*79e0*/  BSYNC B0 ;  /* 0x0000000000007941 */ /* 0x000fea0003800000 */
.L_x_73:
[----:B------:R-:W-:Y:S01]  /*79f0*/  ULEA UR4, UR49, 0xfffffff8, 0x3 ;  /* 0xfffffff831047891 */ /* 0x000fe2000f8e183f */
[----:B------:R-:W-:-:S04]  /*7a00*/  DEPBAR.LE SB0, 0x0 ;  /* 0x000080000000791a */ /* 0x000fc80000000000 */
[----:B------:R-:W-:Y:S01]  /*7a10*/  ULOP3.LUT UR4, UR4, 0x8, URZ, 0xc0, !UPT ;  /* 0x0000000804047892 */ /* 0x000fe2000f8ec03f */
[----:B------:R-:W-:-:S03]  /*7a20*/  LOP3.LUT R88, R88, 0x1, RZ, 0x3c, !PT ;  /* 0x0000000158587812 */ /* 0x000fc600078e3cff */
[----:B------:R-:W-:-:S06]  /*7a30*/  ULOP3.LUT UR4, UR4, 0x18, URZ, 0x3c, !UPT ;  /* 0x0000001804047892 */ /* 0x000fcc000f8e3c3f */
[----:B--2---:R-:W-:Y:S01]  /*7a40*/  MOV R0, UR4 ;  /* 0x0000000400007c02 */ /* 0x004fe20008000f00 */
[----:B------:R-:W-:Y:S02]  /*7a50*/  ULDC UR4, c[0x0][0xc] ;  /* 0x0000030000047ab9 */ /* 0x000fe40000000800 */
[----:B------:R-:W-:Y:S01]  /*7a60*/  VIADD R17, R17, UR4 ;  /* 0x0000000411117c36 */ /* 0x000fe20008000000 */
[----:B------:R-:W-:Y:S01]  /*7a70*/  ULDC UR4, c[0x0][0xa00] ;  /* 0x0002800000047ab9 */ /* 0x000fe20000000800 */
[----:B------:R2:W-:Y:S03]  /*7a80*/  SYNCS.ARRIVE.TRANS64.A1T0 RZ, [R0+UR45+0x12490], RZ ;  /* 0x012490ff00ff79a7 */ /* 0x0005e6000810002d */
[----:B------:R-:W-:-:S13]  /*7a90*/  ISETP.GE.AND P0, PT, R17, UR4, PT ;  /* 0x0000000411007c0c */ /* 0x000fda000bf06270 */
[----:B--2---:R-:W-:Y:S05]  /*7aa0*/  @!P0 BRA `(.L_x_75) ;  /* 0xffffff9000c48947 */ /* 0x004fea000383ffff */
[----:B------:R-:W-:Y:S05]  /*7ab0*/  EXIT ;  /* 0x000000000000794d */ /* 0x000fea0003800000 */
.L_x_6:
[----:B------:R-:W-:-:S08]  /*7ac0*/  NOP ;  /* 0x0000000000007918 */ /* 0x000fd00000000000 */
[----:B------:R-:W2:-:S00]  /*7ad0*/  USETMAXREG.DEALLOC.CTAPOOL 0x18 ;  /* 0x00000018000079c8 */ /* 0x000e8000080e0500 */
[----:B------:R-:W-:-:S13]  /*7ae0*/  PLOP3.LUT P3, PT, PT, PT, UP0, 0x80, 0x0 ;  /* 0x000000000000781c */ /* 0x000fda0003f6f008 */
[----:B--2---:R-:W-:Y:S05]  /*7af0*/  @!P3 BRA `(.L_x_76) ;  /* 0x00000008003cb947 */ /* 0x004fea0003800000 */
[----:B------:R-:W-:-:S13]  /*7b00*/  PLOP3.LUT P2, PT, PT, PT, UP1, 0x80, 0x0 ;  /* 0x000000000000781c */ /* 0x000fda0003f4f018 */
[----:B-1----:R-:W-:Y:S05]  /*7b10*/  @P2 EXIT ;  /* 0x000000000000294d */ /* 0x002fea0003800000 */
[----:B------:R-:W-:Y:S02]  /*7b20*/  ULDC UR4, c[0x0][0xa00] ;  /* 0x0002800000047ab9 */ /* 0x000fe40000000800 */
[----:B------:R-:W-:-:S13]  /*7b30*/  ISETP.GE.AND P2, PT, R17, UR4, PT ;  /* 0x0000000411007c0c */ /* 0x000fda000bf46270 */
[----:B------:R-:W-:Y:S05]  /*7b40*/  @P2 EXIT ;  /* 0x000000000000294d */ /* 0x000fea0003800000 */
[----:B------:R-:W-:Y:S01]  /*7b50*/  LOP3.LUT P2, RZ, R2, 0x1f, RZ, 0xc0, !PT ;  /* 0x0000001f02ff7812 */ /* 0x000fe2000784c0ff */
[----:B------:R-:W-:Y:S01]  /*7b60*/  BSSY B0, `(.L_x_77) ;  /* 0x0000087000007945 */ /* 0x000fe20003800000 */
[----:B------:R-:W-:Y:S01]  /*7b70*/  IMAD.MOV.U32 R4, RZ, RZ, 0x1 ;  /* 0x00000001ff047424 */ /* 0x000fe200078e00ff */
[----:B------:R-:W-:Y:S01]  /*7b80*/  MOV R5, 0x1 ;  /* 0x0000000100057802 */ /* 0x000fe20000000f00 */
[----:B------:R-:W-:Y:S01]  /*7b90*/  IMAD.MOV.U32 R0, RZ, RZ, RZ ;  /* 0x000000ffff007224 */ /* 0x000fe200078e00ff */
[----:B------:R-:W-:Y:S01]  /*7ba0*/  PLOP3.LUT P0, PT, P2, P0, PT, 0x2a, 0x0 ;  /* 0x000000000000781c */ /* 0x000fe20001700572 */
[----:B------:R-:W-:Y:S01]  /*7bb0*/  ULOP3.LUT UR6, UR47, 0x2, URZ, 0xfc, !UPT ;  /* 0x000000022f067892 */ /* 0x000fe2000f8efc3f */
[----:B------:R-:W-:Y:S01]  /*7bc0*/  ULDC UR7, c[0x0][0xc] ;  /* 0x0000030000077ab9 */ /* 0x000fe20000000800 */
[----:B------:R-:W-:Y:S01]  /*7bd0*/  ULDC.64 UR14, c[0x0][0x198] ;  /* 0x00006600000e7ab9 */ /* 0x000fe20000000a00 */
[----:B------:R-:W-:-:S09]  /*7be0*/  ULDC UR18, c[0x0][0xa00] ;  /* 0x0002800000127ab9 */ /* 0x000fd20000000800 */
.L_x_92:
[----:B------:R-:W1:Y:S01]  /*7bf0*/  LDC R6, c[0x0][0xa04] ;  /* 0x00028100ff067b82 */ /* 0x000e620000000800 */
[----:B------:R-:W-:Y:S01]  /*7c00*/  IMAD.MOV.U32 R7, RZ, RZ, R17 ;  /* 0x000000ffff077224 */ /* 0x000fe200078e0011 */
[----:B------:R-:W-:-:S06]  /*7c10*/  UMOV UR4, 0xffffffff ;  /* 0xffffffff00047882 */ /* 0x000fcc0000000000 */
[----:B------:R-:W2:Y:S08]  /*7c20*/  LDC R10, c[0x0][0xa10] ;  /* 0x00028400ff0a7b82 */ /* 0x000eb00000000800 */
[----:B------:R-:W3:Y:S01]  /*7c30*/  LDC R13, c[0x0][0xa1c] ;  /* 0x00028700ff0d7b82 */ /* 0x000ee20000000800 */
[----:B-1----:R-:W-:Y:S02]  /*7c40*/  ISETP.NE.AND P2, PT, R6, 0x1, PT ;  /* 0x000000010600780c */ /* 0x002fe40003f45270 */
[----:B--2---:R-:W-:-:S11]  /*7c50*/  ISETP.NE.AND P3, PT, R10, 0x1, PT ;  /* 0x000000010a00780c */ /* 0x004fd60003f65270 */
[----:B------:R-:W1:Y:S01]  /*7c60*/  @P2 LDC.64 R8, c[0x0][0xa08] ;  /* 0x00028200ff082b82 */ /* 0x000e620000000a00 */
[----:B---3--:R-:W-:-:S07]  /*7c70*/  ISETP.NE.AND P4, PT, R13, 0x1, PT ;  /* 0x000000010d00780c */ /* 0x008fce0003f85270 */
[----:B------:R-:W2:Y:S08]  /*7c80*/  @P3 LDC R12, c[0x0][0xa14] ;  /* 0x00028500ff0c3b82 */ /* 0x000eb00000000800 */
[----:B------:R-:W3:Y:S08]  /*7c90*/  @P3 LDC R11, c[0x0][0xa18] ;  /* 0x00028600ff0b3b82 */ /* 0x000ef00000000800 */
[----:B------:R-:W4:Y:S01]  /*7ca0*/  @P4 LDC.64 R2, c[0x0][0xa20] ;  /* 0x00028800ff024b82 */ /* 0x000f220000000a00 */
[----:B-1----:R-:W-:-:S05]  /*7cb0*/  @P2 IMAD.HI.U32 R8, R17, R8, RZ ;  /* 0x0000000811082227 */ /* 0x002fca00078e00ff */
[----:B------:R-:W-:-:S05]  /*7cc0*/  @P2 SHF.R.U32.HI R7, RZ, R9, R8 ;  /* 0x00000009ff072219 */ /* 0x000fca0000011608 */
[----:B--2---:R-:W-:-:S04]  /*7cd0*/  @P3 IMAD.HI.U32 R8, R7, R12, RZ ;  /* 0x0000000c07083227 */ /* 0x004fc800078e00ff */
[----:B------:R-:W-:Y:S01]  /*7ce0*/  IMAD.MOV.U32 R9, RZ, RZ, R7 ;  /* 0x000000ffff097224 */ /* 0x000fe200078e0007 */
[----:B---3--:R-:W-:-:S05]  /*7cf0*/  @P3 SHF.R.U32.HI R9, RZ, R11, R8 ;  /* 0x0000000bff093219 */ /* 0x008fca0000011608 */
[----:B----4-:R-:W-:-:S04]  /*7d00*/  @P4 IMAD.HI.U32 R8, R9, R2, RZ ;  /* 0x0000000209084227 */ /* 0x010fc800078e00ff */
[--C-:B------:R-:W-:Y:S01]  /*7d10*/  IMAD.MOV.U32 R2, RZ, RZ, R9.reuse ;  /* 0x000000ffff027224 */ /* 0x100fe200078e0009 */
[----:B------:R-:W-:Y:S01]  /*7d20*/  @P4 SHF.R.U32.HI R2, RZ, R3, R8 ;  /* 0x00000003ff024219 */ /* 0x000fe20000011608 */
[----:B------:R-:W-:-:S03]  /*7d30*/  IMAD.MOV R3, RZ, RZ, -R9 ;  /* 0x000000ffff037224 */ /* 0x000fc600078e0a09 */
[----:B------:R-:W-:Y:S01]  /*7d40*/  IADD3 R2, -R2, RZ, RZ ;  /* 0x000000ff02027210 */ /* 0x000fe20007ffe1ff */
[----:B------:R-:W-:-:S04]  /*7d50*/  IMAD R10, R10, R3, R7 ;  /* 0x000000030a0a7224 */ /* 0x000fc800078e0207 */
[----:B------:R-:W-:Y:S01]  /*7d60*/  IMAD R2, R13, R2, R9 ;  /* 0x000000020d027224 */ /* 0x000fe200078e0209 */
[----:B------:R-:W-:Y:S06]  /*7d70*/  BRA.DIV UR4, `(.L_x_78) ;  /* 0x0000001a04307947 */ /* 0x000fec000b800000 */
[----:B------:R-:W-:-:S13]  /*7d80*/  ELECT P6, URZ, PT ;  /* 0x00000000003f782f */ /* 0x000fda00038c0000 */
.L_x_131:
[----:B------:R-:W-:Y:S01]  /*7d90*/  IMAD.MOV R3, RZ, RZ, -R7 ;  /* 0x000000ffff037224 */ /* 0x000fe200078e0a07 */
[----:B------:R-:W-:Y:S03]  /*7da0*/  BSSY B1, `(.L_x_79) ;  /* 0x000002a000017945 */ /* 0x000fe60003800000 */
[----:B------:R-:W-:Y:S01]  /*7db0*/  IMAD R3, R6, R3, R17 ;  /* 0x0000000306037224 */ /* 0x000fe200078e0211 */
[----:B------:R-:W-:-:S03]  /*7dc0*/  MOV R6, RZ ;  /* 0x000000ff00067202 */ /* 0x000fc60000000f00 */
[----:B------:R-:W-:Y:S01]  /*7dd0*/  IMAD.SHL.U32 R3, R3, 0x80, RZ ;  /* 0x0000008003037824 */ /* 0x000fe200078e00ff */
[----:B------:R-:W-:Y:S06]  /*7de0*/  @!P6 BRA `(.L_x_80) ;  /* 0x000000000094e947 */ /* 0x000fec0003800000 */
[----:B------:R-:W1:Y:S01]  /*7df0*/  S2R R7, SR_CgaCtaId ;  /* 0x0000000000077919 */ /* 0x000e620000008800 */
[----:B------:R-:W-:-:S04]  /*7e00*/  MOV R6, 0x400 ;  /* 0x0000040000067802 */ /* 0x000fc80000000f00 */
[----:B-1----:R-:W-:Y:S02]  /*7e10*/  LEA R9, R7, R6, 0x18 ;  /* 0x0000000607097211 */ /* 0x002fe400078ec0ff */
[----:B------:R-:W-:-:S03]  /*7e20*/  SHF.L.U32 R6, R5, 0x1f, RZ ;  /* 0x0000001f05067819 */ /* 0x000fc600000006ff */
[----:B------:R-:W-:-:S04]  /*7e30*/  IMAD R7, R0, 0x8, R9 ;  /* 0x0000000800077824 */ /* 0x000fc800078e0209 */
[----:B------:R-:W1:Y:S02]  /*7e40*/  SYNCS.PHASECHK.TRANS64.TRYWAIT P2, [R7+URZ+0x12460], R6 ;  /* 0x01246006070075a7 */ /* 0x000e64000804017f */
[----:B-1----:R-:W-:Y:S05]  /*7e50*/  @!P2 BRA `(.L_x_81) ;  /* 0x000000180018a947 */ /* 0x002fea0003800000 */
.L_x_132:
[----:B------:R-:W-:Y:S01]  /*7e60*/  UPRMT UR4, UR6, 0x9910, URZ ;  /* 0x0000991006047896 */ /* 0x000fe2000800003f */
[----:B-1----:R-:W-:-:S03]  /*7e70*/  @P1 IMAD.MOV.U32 R6, RZ, RZ, 0x2000 ;  /* 0x00002000ff061424 */ /* 0x002fc600078e00ff */
[----:B------:R-:W-:Y:S01]  /*7e80*/  UISETP.NE.AND UP0, UPT, UR4, 0x2, UPT ;  /* 0x000000020400788c */ /* 0x000fe2000bf05270 */
[----:B------:R1:W-:Y:S05]  /*7e90*/  @P1 SYNCS.ARRIVE.TRANS64 RZ, [R7+URZ+0x12450], R6 ;  /* 0x0124500607ff19a7 */ /* 0x0003ea000800003f */
[----:B------:R-:W-:-:S13]  /*7ea0*/  PLOP3.LUT P2, PT, PT, PT, UP0, 0x80, 0x0 ;  /* 0x000000000000781c */ /* 0x000fda0003f4f008 */
[----:B-1----:R-:W-:Y:S05]  /*7eb0*/  @P2 BRA `(.L_x_82) ;  /* 0x0000000000042947 */ /* 0x002fea0003800000 */
[----:B------:R-:W-:Y:S01]  /*7ec0*/  BPT.TRAP 0x1 ;  /* 0x000000040000795c */ /* 0x000fe20000300000 */
.L_x_82:
[----:B------:R-:W-:Y:S05]  /*7ed0*/  @P0 BRA `(.L_x_83) ;  /* 0x0000000000040947 */ /* 0x000fea0003800000 */
[----:B------:R-:W-:Y:S01]  /*7ee0*/  BPT.TRAP 0x1 ;  /* 0x000000040000795c */ /* 0x000fe20000300000 */
.L_x_83:
[----:B------:R-:W-:Y:S01]  /*7ef0*/  R2UR UR4, R9 ;  /* 0x00000000090472ca */ /* 0x000fe200000e0000 */
[----:B------:R-:W-:Y:S01]  /*7f00*/  UIADD3 UR16, UP0, UR14, 0xf0, URZ ;  /* 0x000000f00e107890 */ /* 0x000fe2000ff1e03f */
[----:B------:R-:W-:Y:S01]  /*7f10*/  R2UR UR9, R7 ;  /* 0x00000000070972ca */ /* 0x000fe200000e0000 */
[----:B------:R-:W-:Y:S01]  /*7f20*/  UMOV UR5, 0x10000000 ;  /* 0x1000000000057882 */ /* 0x000fe20000000000 */
[----:B------:R-:W-:Y:S01]  /*7f30*/  R2UR UR8, R0 ;  /* 0x00000000000872ca */ /* 0x000fe200000e0000 */
[----:B------:R-:W-:Y:S01]  /*7f40*/  UIADD3.X UR17, URZ, UR15, URZ, UP0, !UPT ;  /* 0x0000000f3f117290 */ /* 0x000fe200087fe43f */
[----:B------:R-:W-:Y:S01]  /*7f50*/  R2UR UR11, R3 ;  /* 0x00000000030b72ca */ /* 0x000fe200000e0000 */
[----:B------:R-:W-:Y:S01]  /*7f60*/  UMOV UR10, URZ ;  /* 0x0000003f000a7c82 */ /* 0x000fe20008000000 */
[----:B------:R-:W-:Y:S01]  /*7f70*/  R2UR UR12, R10 ;  /* 0x000000000a0c72ca */ /* 0x000fe200000e0000 */
[----:B------:R-:W-:Y:S01]  /*7f80*/  VIADD R0, R0, 0x1 ;  /* 0x0000000100007836 */ /* 0x000fe20000000000 */
[----:B------:R-:W-:-:S04]  /*7f90*/  R2UR UR13, R2 ;  /* 0x00000000020d72ca */ /* 0x000fc800000e0000 */
[C---:B------:R-:W-:Y:S01]  /*7fa0*/  ISETP.NE.AND P2, PT, R0.reuse, 0x2, PT ;  /* 0x000000020000780c */ /* 0x040fe20003f45270 */
[----:B------:R-:W-:Y:S02]  /*7fb0*/  UIADD3 UR9, UR9, 0x12450, URZ ;  /* 0x0001245009097890 */ /* 0x000fe4000fffe03f */
[----:B------:R-:W-:Y:S01]  /*7fc0*/  ULEA UR8, UR8, UR4, 0xd ;  /* 0x0000000408087291 */ /* 0x000fe2000f8e683f */
[----:B------:R-:W-:Y:S02]  /*7fd0*/  SEL R6, RZ, 0x1, P2 ;  /* 0x00000001ff067807 */ /* 0x000fe40001000000 */
[----:B------:R-:W-:Y:S01]  /*7fe0*/  UMOV UR4, 0x0 ;  /* 0x0000000000047882 */ /* 0x000fe20000000000 */
[----:B------:R-:W-:Y:S02]  /*7ff0*/  SEL R0, R0, RZ, P2 ;  /* 0x000000ff00007207 */ /* 0x000fe40001000000 */
[----:B------:R-:W-:Y:S02]  /*8000*/  LOP3.LUT R5, R5, R6, RZ, 0x3c, !PT ;  /* 0x0000000605057212 */ /* 0x000fe400078e3cff */
[----:B------:R-:W-:Y:S01]  /*8010*/  MOV R6, 0x40 ;  /* 0x0000004000067802 */ /* 0x000fe20000000f00 */
[----:B------:R1:W-:Y:S02]  /*8020*/  UTMALDG.4D [UR8], [UR16], desc[UR4] ;  /* 0x00000408100075b4 */ /* 0x0003e40008019000 */
[----:B-1----:R-:W-:-:S04]  /*8030*/  NOP ;  /* 0x0000000000007918 */ /* 0x002fc80000000000 */
.L_x_80:
[----:B------:R-:W-:Y:S05]  /*8040*/  BSYNC B1 ;  /* 0x0000000000017941 */ /* 0x000fea0003800000 */
.L_x_79:
[----:B------:R-:W-:Y:S01]  /*8050*/  LOP3.LUT P2, RZ, R4, 0xff, RZ, 0xc0, !PT ;  /* 0x000000ff04ff7812 */ /* 0x000fe2000784c0ff */
[----:B------:R-:W-:-:S12]  /*8060*/  BSSY B1, `(.L_x_84) ;  /* 0x0000009000017945 */ /* 0x000fd80003800000 */
[----:B------:R-:W-:Y:S05]  /*8070*/  @!P2 BRA `(.L_x_85) ;  /* 0x00000000001ca947 */ /* 0x000fea0003800000 */
[----:B------:R-:W1:Y:S01]  /*8080*/  S2R R7, SR_CgaCtaId ;  /* 0x0000000000077919 */ /* 0x000e620000008800 */
[----:B------:R-:W-:-:S04]  /*8090*/  MOV R4, 0x400 ;  /* 0x0000040000047802 */ /* 0x000fc80000000f00 */
[----:B-1----:R-:W-:Y:S02]  /*80a0*/  LEA R7, R7, R4, 0x18 ;  /* 0x0000000407077211 */ /* 0x002fe400078ec0ff */
[----:B------:R-:W-:Y:S02]  /*80b0*/  SHF.L.U32 R4, RZ, 0x1f, RZ ;  /* 0x0000001fff047819 */ /* 0x000fe400000006ff */
[----:B------:R1:W-:Y:S02]  /*80c0*/  SYNCS.ARRIVE.TRANS64.A1T0 RZ, [R7+URZ+0x124b0], RZ ;  /* 0x0124b0ff07ff79a7 */ /* 0x0003e4000810003f */
[----:B------:R-:W2:Y:S02]  /*80d0*/  SYNCS.PHASECHK.TRANS64.TRYWAIT P2, [R7+URZ+0x124b0], R4 ;  /* 0x0124b004070075a7 */ /* 0x000ea4000804017f */
[----:B-12---:R-:W-:Y:S05]  /*80e0*/  @!P2 BRA `(.L_x_86) ;  /* 0x000000140088a947 */ /* 0x006fea0003800000 */
.L_x_85:
[----:B------:R-:W-:Y:S05]  /*80f0*/  BSYNC B1 ;  /* 0x0000000000017941 */ /* 0x000fea0003800000 */
.L_x_84:
[----:B------:R-:W-:Y:S04]  /*8100*/  BSSY B1, `(.L_x_87) ;  /* 0x0000028000017945 */ /* 0x000fe80003800000 */
[----:B------:R-:W-:Y:S05]  /*8110*/  @!P6 BRA `(.L_x_88) ;  /* 0x000000000098e947 */ /* 0x000fea0003800000 */
[----:B-1----:R-:W1:Y:S01]  /*8120*/  S2R R7, SR_CgaCtaId ;  /* 0x0000000000077919 */ /* 0x002e620000008800 */
[----:B------:R-:W-:Y:S02]  /*8130*/  MOV R4, 0x400 ;  /* 0x0000040000047802 */ /* 0x000fe40000000f00 */
[----:B------:R-:W-:Y:S02]  /*8140*/  SHF.L.U32 R9, R5, 0x1f, RZ ;  /* 0x0000001f05097819 */ /* 0x000fe400000006ff */
[----:B-1----:R-:W-:-:S05]  /*8150*/  LEA R7, R7, R4, 0x18 ;  /* 0x0000000407077211 */ /* 0x002fca00078ec0ff */
[----:B------:R-:W-:-:S04]  /*8160*/  IMAD R4, R0, 0x8, R7 ;  /* 0x0000000800047824 */ /* 0x000fc800078e0207 */
[----:B------:R-:W1:Y:S02]  /*8170*/  SYNCS.PHASECHK.TRANS64.TRYWAIT P2, [R4+URZ+0x12460], R9 ;  /* 0x01246009040075a7 */ /* 0x000e64000804017f */
[----:B-1----:R-:W-:Y:S05]  /*8180*/  @!P2 BRA `(.L_x_89) ;  /* 0x000000140074a947 */ /* 0x002fea0003800000 */
.L_x_133:
[----:B------:R-:W-:Y:S01]  /*8190*/  UPRMT UR4, UR6, 0x9910, URZ ;  /* 0x0000991006047896 */ /* 0x000fe2000800003f */
[----:B-1----:R-:W-:-:S03]  /*81a0*/  @P1 IMAD.MOV.U32 R9, RZ, RZ, 0x2000 ;  /* 0x00002000ff091424 */ /* 0x002fc600078e00ff */
[----:B------:R-:W-:Y:S01]  /*81b0*/  UISETP.NE.AND UP0, UPT, UR4, 0x2, UPT ;  /* 0x000000020400788c */ /* 0x000fe2000bf05270 */
[----:B------:R1:W-:Y:S05]  /*81c0*/  @P1 SYNCS.ARRIVE.TRANS64 RZ, [R4+URZ+0x12450], R9 ;  /* 0x0124500904ff19a7 */ /* 0x0003ea000800003f */
[----:B------:R-:W-:-:S13]  /*81d0*/  PLOP3.LUT P2, PT, PT, PT, UP0, 0x80, 0x0 ;  /* 0x000000000000781c */ /* 0x000fda0003f4f008 */
[----:B-1----:R-:W-:Y:S05]  /*81e0*/  @P2 BRA `(.L_x_90) ;  /* 0x0000000000042947 */ /* 0x002fea0003800000 */
[----:B------:R-:W-:Y:S01]  /*81f0*/  BPT.TRAP 0x1 ;  /* 0x000000040000795c */ /* 0x000fe20000300000 */
.L_x_90:
[----:B------:R-:W-:Y:S05]  /*8200*/  @P0 BRA `(.L_x_91) ;  /* 0x0000000000040947 */ /* 0x000fea0003800000 */
[----:B------:R-:W-:Y:S01]  /*8210*/  BPT.TRAP 0x1 ;  /* 0x000000040000795c */ /* 0x000fe20000300000 */
.L_x_91:
[----:B------:R-:W-:Y:S01]  /*8220*/  R2UR UR4, R7 ;  /* 0x00000000070472ca */ /* 0x000fe200000e0000 */
[----:B------:R-:W-:Y:S01]  /*8230*/  UIADD3 UR16, UP0, UR14, 0xf0, URZ ;  /* 0x000000f00e107890 */ /* 0x000fe2000ff1e03f */
[----:B------:R-:W-:Y:S01]  /*8240*/  R2UR UR11, R3 ;  /* 0x00000000030b72ca */ /* 0x000fe200000e0000 */
[----:B------:R-:W-:Y:S01]  /*8250*/  UMOV UR10, URZ ;  /* 0x0000003f000a7c82 */ /* 0x000fe20008000000 */
[----:B------:R-:W-:Y:S01]  /*8260*/  R2UR UR5, R6 ;  /* 0x00000000060572ca */ /* 0x000fe200000e0000 */
[----:B------:R-:W-:Y:S01]  /*8270*/  UIADD3.X UR17, URZ, UR15, URZ, UP0, !UPT ;  /* 0x0000000f3f117290 */ /* 0x000fe200087fe43f */
[----:B------:R-:W-:Y:S02]  /*8280*/  R2UR UR9, R4 ;  /* 0x00000000040972ca */ /* 0x000fe400000e0000 */
[C---:B------:R-:W-:Y:S01]  /*8290*/  R2UR UR8, R0.reuse ;  /* 0x00000000000872ca */ /* 0x040fe200000e0000 */
[----:B------:R-:W-:Y:S01]  /*82a0*/  VIADD R0, R0, 0x1 ;  /* 0x0000000100007836 */ /* 0x000fe20000000000 */
[----:B------:R-:W-:-:S02]  /*82b0*/  R2UR UR12, R10 ;  /* 0x000000000a0c72ca */ /* 0x000fc400000e0000 */
[----:B------:R-:W-:Y:S02]  /*82c0*/  R2UR UR13, R2 ;  /* 0x00000000020d72ca */ /* 0x000fe400000e0000 */
[----:B------:R-:W-:-:S03]  /*82d0*/  ISETP.NE.AND P2, PT, R0, 0x2, PT ;  /* 0x000000020000780c */ /* 0x000fc60003f45270 */
[----:B------:R-:W-:Y:S01]  /*82e0*/  UIADD3 UR11, UR11, UR5, URZ ;  /* 0x000000050b0b7290 */ /* 0x000fe2000fffe03f */
[----:B------:R-:W-:Y:S01]  /*82f0*/  SEL R2, RZ, 0x1, P2 ;  /* 0x00000001ff027807 */ /* 0x000fe20001000000 */
[----:B------:R-:W-:Y:S01]  /*8300*/  UIADD3 UR9, UR9, 0x12450, URZ ;  /* 0x0001245009097890 */ /* 0x000fe2000fffe03f */
[----:B------:R-:W-:Y:S01]  /*8310*/  SEL R0, R0, RZ, P2 ;  /* 0x000000ff00007207 */ /* 0x000fe20001000000 */
[----:B------:R-:W-:Y:S01]  /*8320*/  ULEA UR8, UR8, UR4, 0xd ;  /* 0x0000000408087291 */ /* 0x000fe2000f8e683f */
[----:B------:R-:W-:Y:S01]  /*8330*/  LOP3.LUT R5, R5, R2, RZ, 0x3c, !PT ;  /* 0x0000000205057212 */ /* 0x000fe200078e3cff */
[----:B------:R-:W-:Y:S01]  /*8340*/  UMOV UR5, 0x10000000 ;  /* 0x1000000000057882 */ /* 0x000fe20000000000 */
[----:B------:R-:W-:-:S06]  /*8350*/  UMOV UR4, 0x0 ;  /* 0x0000000000047882 */ /* 0x000fcc0000000000 */
[----:B------:R2:W-:Y:S02]  /*8360*/  UTMALDG.4D [UR8], [UR16], desc[UR4] ;  /* 0x00000408100075b4 */ /* 0x0005e40008019000 */
[----:B--2---:R-:W-:Y:S01]  /*8370*/  NOP ;  /* 0x0000000000007918 */ /* 0x004fe20000000000 */
.L_x_88:
[----:B------:R-:W-:Y:S05]  /*8380*/  BSYNC B1 ;  /* 0x0000000000017941 */ /* 0x000fea0003800000 */
.L_x_87:
[----:B------:R-:W-:Y:S02]  /*8390*/  IADD3 R17, R17, UR7, RZ ;  /* 0x0000000711117c10 */ /* 0x000fe4000fffe0ff */
[----:B-1----:R-:W-:Y:S02]  /*83a0*/  PRMT R4, RZ, 0x7610, R4 ;  /* 0x00007610ff047816 */ /* 0x002fe40000000004 */
[----:B------:R-:W-:-:S13]  /*83b0*/  ISETP.GE.AND P2, PT, R17, UR18, PT ;  /* 0x0000001211007c0c */ /* 0x000fda000bf46270 */
[----:B------:R-:W-:Y:S05]  /*83c0*/  @!P2 BRA `(.L_x_92) ;  /* 0xfffffff80008a947 */ /* 0x000fea000383ffff */
[----:B------:R-:W-:Y:S05]  /*83d0*/  BSYNC B0 ;  /* 0x0000000000007941 */ /* 0x000fea0003800000 */
.L_x_77:
[----:B------:R-:W-:Y:S05]  /*83e0*/  EXIT ;  /* 0x000000000000794d */ /* 0x000fea0003800000 */
.L_x_76:
[----:B-1----:R-:W-:Y:S02]  /*83f0*/  ULDC UR4, c[0x0][0xa00] ;  /* 0x0002800000047ab9 */ /* 0x002fe40000000800 */
[----:B------:R-:W-:-:S13]  /*8400*/  ISETP.GE.AND P0, PT, R17, UR4, PT ;  /* 0x0000000411007c0c */ /* 0x000fda000bf06270 */
[----:B------:R-:W-:Y:S05]  /*8410*/  @P0 EXIT ;  /* 0x000000000000094d */ /* 0x000fea0003800000 */
[----:B------:R-:W-:Y:S01]  /*8420*/  LOP3.LUT P0, RZ, R2, 0x1f, RZ, 0xc0, !PT ;  /* 0x0000001f02ff7812 */ /* 0x000fe2000780c0ff */
[----:B------:R-:W-:Y:S01]  /*8430*/  BSSY B0, `(.L_x_93) ;  /* 0x00000e9000007945 */ /* 0x000fe20003800000 */
[----:B------:R-:W-:Y:S01]  /*8440*/  IMAD.MOV.U32 R5, RZ, RZ, 0x1 ;  /* 0x00000001ff057424 */ /* 0x000fe200078e00ff */
[----:B------:R-:W-:Y:S01]  /*8450*/  ULOP3.LUT UR14, UR48, 0x2, URZ, 0xfc, !UPT ;  /* 0x00000002300e7892 */ /* 0x000fe2000f8efc3f */
[----:B------:R-:W-:Y:S01]  /*8460*/  PLOP3.LUT P0, PT, P0, P2, PT, 0x2a, 0x0 ;  /* 0x000000000000781c */ /* 0x000fe20000704572 */
[----:B------:R-:W-:Y:S01]  /*8470*/  IMAD.MOV.U32 R0, RZ, RZ, RZ ;  /* 0x000000ffff007224 */ /* 0x000fe200078e00ff */
[----:B------:R-:W-:Y:S01]  /*8480*/  ULDC.64 UR6, c[0x0][0x198] ;  /* 0x0000660000067ab9 */ /* 0x000fe20000000a00 */
[----:B------:R-:W-:Y:S01]  /*8490*/  IMAD.MOV.U32 R4, RZ, RZ, 0x1 ;  /* 0x00000001ff047424 */ /* 0x000fe200078e00ff */
[----:B------:R-:W-:-:S09]  /*84a0*/  ULDC UR15, c[0x0][0xc] ;  /* 0x00000300000f7ab9 */ /* 0x000fd20000000800 */
.L_x_121:
[----:B------:R-:W1:Y:S01]  /*84b0*/  LDC R8, c[0x0][0xa04] ;  /* 0x00028100ff087b82 */ /* 0x000e620000000800 */
[----:B------:R-:W-:Y:S02]  /*84c0*/  ULDC UR4, c[0x0][0x28c] ;  /* 0x0000a30000047ab9 */ /* 0x000fe40000000800 */
[----:B------:R-:W-:-:S04]  /*84d0*/  UIADD3 UR4, UR4, 0x3f, URZ ;  /* 0x0000003f04047890 */ /* 0x000fc8000fffe03f */
[----:B------:R-:W-:Y:S01]  /*84e0*/  USHF.R.S32.HI UR5, URZ, 0x1f, UR4 ;  /* 0x0000001f3f057899 */ /* 0x000fe20008011404 */
[----:B------:R-:W2:Y:S03]  /*84f0*/  LDC R9, c[0x0][0xa10] ;  /* 0x00028400ff097b82 */ /* 0x000ea60000000800 */
[----:B------:R-:W-:-:S03]  /*8500*/  ULEA.HI UR5, UR5, UR4, URZ, 0x6 ;  /* 0x0000000405057291 */ /* 0x000fc6000f8f303f */
[----:B------:R-:W-:Y:S01]  /*8510*/  UMOV UR4, 0xffffffff ;  /* 0xffffffff00047882 */ /* 0x000fe20000000000 */
[----:B------:R-:W-:Y:S01]  /*8520*/  USHF.R.S32.HI UR5, URZ, 0x6, UR5 ;  /* 0x000000063f057899 */ /* 0x000fe20008011405 */
        /* <DEDUP_REMOVED lines=8> */
[----:B-1----:R-:W-:Y:S01]  /*85b0*/  @P3 IMAD.HI.U32 R10, R17, R6, RZ ;  /* 0x00000006110a3227 */ /* 0x002fe200078e00ff */
[----:B------:R-:W-:-:S04]  /*85c0*/  MOV R6, R17 ;  /* 0x0000001100067202 */ /* 0x000fc80000000f00 */
[----:B------:R-:W-:-:S05]  /*85d0*/  @P3 SHF.R.U32.HI R6, RZ, R7, R10 ;  /* 0x00000007ff063219 */ /* 0x000fca000001160a */
[----:B--2---:R-:W-:-:S04]  /*85e0*/  @P4 IMAD.HI.U32 R10, R6, R11, RZ ;  /* 0x0000000b060a4227 */ /* 0x004fc800078e00ff */
[----:B------:R-:W-:Y:S01]  /*85f0*/  IMAD.MOV.U32 R7, RZ, RZ, R6 ;  /* 0x000000ffff077224 */ /* 0x000fe200078e0006 */
[----:B---3--:R-:W-:-:S05]  /*8600*/  @P4 SHF.R.U32.HI R7, RZ, R13, R10 ;  /* 0x0000000dff074219 */ /* 0x008fca000001160a */
[----:B----4-:R-:W-:-:S04]  /*8610*/  @P5 IMAD.HI.U32 R10, R7, R2, RZ ;  /* 0x00000002070a5227 */ /* 0x010fc800078e00ff */
[----:B------:R-:W-:Y:S01]  /*8620*/  IMAD.MOV.U32 R2, RZ, RZ, R7 ;  /* 0x000000ffff027224 */ /* 0x000fe200078e0007 */
[----:B------:R-:W-:Y:S02]  /*8630*/  @P5 SHF.R.U32.HI R2, RZ, R3, R10 ;  /* 0x00000003ff025219 */ /* 0x000fe4000001160a */
[----:B------:R-:W-:-:S03]  /*8640*/  IADD3 R3, -R7, RZ, RZ ;  /* 0x000000ff07037210 */ /* 0x000fc60007ffe1ff */
[----:B------:R-:W-:Y:S02]  /*8650*/  IMAD.MOV R2, RZ, RZ, -R2 ;  /* 0x000000ffff027224 */ /* 0x000fe400078e0a02 */
[--C-:B------:R-:W-:Y:S02]  /*8660*/  IMAD R3, R9, R3, R6.reuse ;  /* 0x0000000309037224 */ /* 0x100fe400078e0206 */
[----:B------:R-:W-:Y:S02]  /*8670*/  IMAD.MOV R6, RZ, RZ, -R6 ;  /* 0x000000ffff067224 */ /* 0x000fe400078e0a06 */
[----:B------:R-:W-:Y:S02]  /*8680*/  IMAD R2, R12, R2, R7 ;  /* 0x000000020c027224 */ /* 0x000fe400078e0207 */
[----:B------:R-:W-:-:S05]  /*8690*/  IMAD R8, R8, R6, R17 ;  /* 0x0000000608087224 */ /* 0x000fca00078e0211 */
[----:B------:R-:W-:-:S04]  /*86a0*/  LEA R8, R8, 0xbf, 0x7 ;  /* 0x000000bf08087811 */ /* 0x000fc800078e38ff */
[----:B------:R-:W-:-:S04]  /*86b0*/  SHF.R.S32.HI R7, RZ, 0x1f, R8 ;  /* 0x0000001fff077819 */ /* 0x000fc80000011408 */
[----:B------:R-:W-:-:S04]  /*86c0*/  LEA.HI R7, R7, R8, RZ, 0x6 ;  /* 0x0000000807077211 */ /* 0x000fc800078f30ff */
[----:B------:R-:W-:-:S04]  /*86d0*/  SHF.R.S32.HI R6, RZ, 0x6, R7 ;  /* 0x00000006ff067819 */ /* 0x000fc80000011407 */
[----:B------:R-:W-:Y:S01]  /*86e0*/  VIMNMX R6, R6, UR5, PT ;  /* 0x0000000506067c48 */ /* 0x000fe2000bfe0100 */
[----:B------:R-:W-:Y:S06]  /*86f0*/  BRA.DIV UR4, `(.L_x_94) ;  /* 0x00000012042c7947 */ /* 0x000fec000b800000 */
[----:B------:R-:W-:-:S13]  /*8700*/  ELECT P6, URZ, PT ;  /* 0x00000000003f782f */ /* 0x000fda00038c0000 */
.L_x_136:
[----:B------:R-:W-:Y:S01]  /*8710*/  ISETP.GT.AND P3, PT, R6, RZ, P6 ;  /* 0x000000ff0600720c */ /* 0x000fe20003764270 */
[----:B------:R-:W-:-:S12]  /*8720*/  BSSY B1, `(.L_x_95) ;  /* 0x0000026000017945 */ /* 0x000fd80003800000 */
[----:B------:R-:W-:Y:S05]  /*8730*/  @!P3 BRA `(.L_x_96) ;  /* 0x000000000090b947 */ /* 0x000fea0003800000 */
[----:B------:R-:W1:Y:S01]  /*8740*/  S2R R8, SR_CgaCtaId ;  /* 0x0000000000087919 */ /* 0x000e620000008800 */
[----:B------:R-:W-:-:S04]  /*8750*/  MOV R7, 0x400 ;  /* 0x0000040000077802 */ /* 0x000fc80000000f00 */
[----:B-1----:R-:W-:Y:S02]  /*8760*/  LEA R9, R8, R7, 0x18 ;  /* 0x0000000708097211 */ /* 0x002fe400078ec0ff */
[----:B------:R-:W-:-:S03]  /*8770*/  SHF.L.U32 R7, R4, 0x1f, RZ ;  /* 0x0000001f04077819 */ /* 0x000fc600000006ff */
[----:B------:R-:W-:-:S04]  /*8780*/  IMAD R8, R0, 0x8, R9 ;  /* 0x0000000800087824 */ /* 0x000fc800078e0209 */
[----:B------:R-:W1:Y:S02]  /*8790*/  SYNCS.PHASECHK.TRANS64.TRYWAIT P4, [R8+URZ+0x12428], R7 ;  /* 0x01242807080075a7 */ /* 0x000e64000808017f */
[----:B-1----:R-:W-:Y:S05]  /*87a0*/  @!P4 BRA `(.L_x_97) ;  /* 0x000000100020c947 */ /* 0x002fea0003800000 */
.L_x_137:
[----:B------:R-:W-:Y:S01]  /*87b0*/  UPRMT UR4, UR14, 0x9910, URZ ;  /* 0x000099100e047896 */ /* 0x000fe2000800003f */
[----:B-1----:R-:W-:-:S03]  /*87c0*/  @P2 IMAD.MOV.U32 R7, RZ, RZ, 0x2000 ;  /* 0x00002000ff072424 */ /* 0x002fc600078e00ff */
[----:B------:R-:W-:Y:S01]  /*87d0*/  UISETP.NE.AND UP0, UPT, UR4, 0x2, UPT ;  /* 0x000000020400788c */ /* 0x000fe2000bf05270 */
[----:B------:R1:W-:Y:S05]  /*87e0*/  @P2 SYNCS.ARRIVE.TRANS64 RZ, [R8+URZ+0x12400], R7 ;  /* 0x0124000708ff29a7 */ /* 0x0003ea000800003f */
[----:B------:R-:W-:-:S13]  /*87f0*/  PLOP3.LUT P4, PT, PT, PT, UP0, 0x80, 0x0 ;  /* 0x000000000000781c */ /* 0x000fda0003f8f008 */
[----:B-1----:R-:W-:Y:S05]  /*8800*/  @P4 BRA `(.L_x_98) ;  /* 0x0000000000044947 */ /* 0x002fea0003800000 */
[----:B------:R-:W-:Y:S01]  /*8810*/  BPT.TRAP 0x1 ;  /* 0x000000040000795c */ /* 0x000fe20000300000 */
.L_x_98:
[----:B------:R-:W-:Y:S05]  /*8820*/  @P0 BRA `(.L_x_99) ;  /* 0x0000000000040947 */ /* 0x000fea0003800000 */
[----:B------:R-:W-:Y:S01]  /*8830*/  BPT.TRAP 0x1 ;  /* 0x000000040000795c */ /* 0x000fe20000300000 */
.L_x_99:
[----:B------:R-:W-:Y:S01]  /*8840*/  LEA R9, R0, R9, 0xd ;  /* 0x0000000900097211 */ /* 0x000fe200078e68ff */
[----:B------:R-:W-:Y:S01]  /*8850*/  UIADD3 UR4, UP0, UR6, 0x1f0, URZ ;  /* 0x000001f006047890 */ /* 0x000fe2000ff1e03f */
[----:B------:R-:W-:Y:S01]  /*8860*/  R2UR UR9, R8 ;  /* 0x00000000080972ca */ /* 0x000fe200000e0000 */
[----:B------:R-:W-:Y:S01]  /*8870*/  UMOV UR16, 0x0 ;  /* 0x0000000000107882 */ /* 0x000fe20000000000 */
[----:B------:R-:W-:Y:S01]  /*8880*/  R2UR UR8, R9 ;  /* 0x00000000090872ca */ /* 0x000fe200000e0000 */
[----:B------:R-:W-:Y:S01]  /*8890*/  UIADD3.X UR5, URZ, UR7, URZ, UP0, !UPT ;  /* 0x000000073f057290 */ /* 0x000fe200087fe43f */
[----:B------:R-:W-:Y:S01]  /*88a0*/  R2UR UR12, R3 ;  /* 0x00000000030c72ca */ /* 0x000fe200000e0000 */
[----:B------:R-:W-:Y:S01]  /*88b0*/  UMOV UR17, 0x10000000 ;  /* 0x1000000000117882 */ /* 0x000fe20000000000 */
[----:B------:R-:W-:Y:S01]  /*88c0*/  R2UR UR13, R2 ;  /* 0x00000000020d72ca */ /* 0x000fe200000e0000 */
[----:B------:R-:W-:Y:S01]  /*88d0*/  UMOV UR10, URZ ;  /* 0x0000003f000a7c82 */ /* 0x000fe20008000000 */
[----:B------:R-:W-:Y:S01]  /*88e0*/  UMOV UR11, URZ ;  /* 0x0000003f000b7c82 */ /* 0x000fe20008000000 */
[----:B------:R-:W-:-:S04]  /*88f0*/  VIADD R0, R0, 0x1 ;  /* 0x0000000100007836 */ /* 0x000fc80000000000 */
[----:B------:R-:W-:Y:S01]  /*8900*/  UIADD3 UR9, UR9, 0x12400, URZ ;  /* 0x0001240009097890 */ /* 0x000fe2000fffe03f */
[----:B------:R-:W-:Y:S01]  /*8910*/  ISETP.NE.AND P4, PT, R0, 0x5, PT ;  /* 0x000000050000780c */ /* 0x000fe20003f85270 */
[----:B------:R-:W-:-:S03]  /*8920*/  UIADD3 UR8, UR8, 0x4000, URZ ;  /* 0x0000400008087890 */ /* 0x000fc6000fffe03f */
[----:B------:R-:W-:Y:S02]  /*8930*/  SEL R7, RZ, 0x1, P4 ;  /* 0x00000001ff077807 */ /* 0x000fe40002000000 */
[----:B------:R-:W-:Y:S02]  /*8940*/  SEL R0, R0, RZ, P4 ;  /* 0x000000ff00007207 */ /* 0x000fe40002000000 */
[----:B------:R-:W-:Y:S02]  /*8950*/  LOP3.LUT R4, R4, R7, RZ, 0x3c, !PT ;  /* 0x0000000704047212 */ /* 0x000fe400078e3cff */
[----:B------:R1:W-:Y:S02]  /*8960*/  UTMALDG.4D [UR8], [UR4], desc[UR16] ;  /* 0x00001008040075b4 */ /* 0x0003e40008019000 */
[----:B-1----:R-:W-:-:S03]  /*8970*/  NOP ;  /* 0x0000000000007918 */ /* 0x002fc60000000000 */
.L_x_96:
[----:B------:R-:W-:Y:S05]  /*8980*/  BSYNC B1 ;  /* 0x0000000000017941 */ /* 0x000fea0003800000 */
.L_x_95:
        /* <DEDUP_REMOVED lines=10> */
.L_x_101:
[----:B------:R-:W-:Y:S05]  /*8a30*/  BSYNC B1 ;  /* 0x0000000000017941 */ /* 0x000fea0003800000 */
.L_x_100:
[----:B------:R-:W-:Y:S01]  /*8a40*/  BSSY B1, `(.L_x_103) ;  /* 0x0000028000017945 */ /* 0x000fe20003800000 */
[----:B------:R-:W-:-:S03]  /*8a50*/  IMAD.MOV.U32 R9, RZ, RZ, RZ ;  /* 0x000000ffff097224 */ /* 0x000fc600078e00ff */
[----:B------:R-:W-:Y:S05]  /*8a60*/  @!P3 BRA `(.L_x_104) ;  /* 0x000000000094b947 */ /* 0x000fea0003800000 */
[----:B-1----:R-:W1:Y:S01]  /*8a70*/  S2R R8, SR_CgaCtaId ;  /* 0x0000000000087919 */ /* 0x002e620000008800 */
[----:B------:R-:W-:-:S04]  /*8a80*/  MOV R5, 0x400 ;  /* 0x0000040000057802 */ /* 0x000fc80000000f00 */
[----:B-1----:R-:W-:Y:S02]  /*8a90*/  LEA R5, R8, R5, 0x18 ;  /* 0x0000000508057211 */ /* 0x002fe400078ec0ff */
[----:B------:R-:W-:-:S03]  /*8aa0*/  SHF.L.U32 R8, R4, 0x1f, RZ ;  /* 0x0000001f04087819 */ /* 0x000fc600000006ff */
[----:B------:R-:W-:-:S04]  /*8ab0*/  IMAD R7, R0, 0x8, R5 ;  /* 0x0000000800077824 */ /* 0x000fc800078e0205 */
[----:B------:R-:W1:Y:S02]  /*8ac0*/  SYNCS.PHASECHK.TRANS64.TRYWAIT P3, [R7+URZ+0x12428], R8 ;  /* 0x01242808070075a7 */ /* 0x000e64000806017f */
[----:B-1----:R-:W-:Y:S05]  /*8ad0*/  @!P3 BRA `(.L_x_105) ;  /* 0x0000000c007cb947 */ /* 0x002fea0003800000 */
.L_x_138:
[----:B------:R-:W-:Y:S01]  /*8ae0*/  UPRMT UR4, UR14, 0x9910, URZ ;  /* 0x000099100e047896 */ /* 0x000fe2000800003f */
[----:B-1----:R-:W-:-:S03]  /*8af0*/  @P2 MOV R8, 0x2000 ;  /* 0x0000200000082802 */ /* 0x002fc60000000f00 */
[----:B------:R-:W-:Y:S01]  /*8b00*/  UISETP.NE.AND UP0, UPT, UR4, 0x2, UPT ;  /* 0x000000020400788c */ /* 0x000fe2000bf05270 */
[----:B------:R1:W-:Y:S05]  /*8b10*/  @P2 SYNCS.ARRIVE.TRANS64 RZ, [R7+URZ+0x12400], R8 ;  /* 0x0124000807ff29a7 */ /* 0x0003ea000800003f */
[----:B------:R-:W-:-:S13]  /*8b20*/  PLOP3.LUT P3, PT, PT, PT, UP0, 0x80, 0x0 ;  /* 0x000000000000781c */ /* 0x000fda0003f6f008 */
[----:B-1----:R-:W-:Y:S05]  /*8b30*/  @P3 BRA `(.L_x_106) ;  /* 0x0000000000043947 */ /* 0x002fea0003800000 */
[----:B------:R-:W-:Y:S01]  /*8b40*/  BPT.TRAP 0x1 ;  /* 0x000000040000795c */ /* 0x000fe20000300000 */
.L_x_106:
[----:B------:R-:W-:Y:S05]  /*8b50*/  @P0 BRA `(.L_x_107) ;  /* 0x0000000000040947 */ /* 0x000fea0003800000 */
[----:B------:R-:W-:Y:S01]  /*8b60*/  BPT.TRAP 0x1 ;  /* 0x000000040000795c */ /* 0x000fe20000300000 */
.L_x_107:
[----:B------:R-:W-:Y:S01]  /*8b70*/  IMAD R5, R0, 0x2000, R5 ;  /* 0x0000200000057824 */ /* 0x000fe200078e0205 */
[----:B------:R-:W-:Y:S01]  /*8b80*/  R2UR UR9, R7 ;  /* 0x00000000070972ca */ /* 0x000fe200000e0000 */
[----:B------:R-:W-:Y:S01]  /*8b90*/  UIADD3 UR4, UP0, UR6, 0x2f0, URZ ;  /* 0x000002f006047890 */ /* 0x000fe2000ff1e03f */
[----:B------:R-:W-:Y:S01]  /*8ba0*/  R2UR UR12, R3 ;  /* 0x00000000030c72ca */ /* 0x000fe200000e0000 */
[----:B------:R-:W-:Y:S01]  /*8bb0*/  UMOV UR16, 0x0 ;  /* 0x0000000000107882 */ /* 0x000fe20000000000 */
[----:B------:R-:W-:Y:S01]  /*8bc0*/  R2UR UR8, R5 ;  /* 0x00000000050872ca */ /* 0x000fe200000e0000 */
[----:B------:R-:W-:Y:S01]  /*8bd0*/  UIADD3.X UR5, URZ, UR7, URZ, UP0, !UPT ;  /* 0x000000073f057290 */ /* 0x000fe200087fe43f */
[----:B------:R-:W-:Y:S01]  /*8be0*/  R2UR UR13, R2 ;  /* 0x00000000020d72ca */ /* 0x000fe200000e0000 */
[----:B------:R-:W-:Y:S01]  /*8bf0*/  UMOV UR17, 0x10000000 ;  /* 0x1000000000117882 */ /* 0x000fe20000000000 */
[----:B------:R-:W-:Y:S01]  /*8c00*/  UMOV UR10, URZ ;  /* 0x0000003f000a7c82 */ /* 0x000fe20008000000 */
[----:B------:R-:W-:Y:S01]  /*8c10*/  UMOV UR11, URZ ;  /* 0x0000003f000b7c82 */ /* 0x000fe20008000000 */
[----:B------:R-:W-:-:S02]  /*8c20*/  VIADD R0, R0, 0x1 ;  /* 0x0000000100007836 */ /* 0x000fc40000000000 */
[----:B------:R-:W-:Y:S01]  /*8c30*/  IMAD.MOV.U32 R9, RZ, RZ, 0x1 ;  /* 0x00000001ff097424 */ /* 0x000fe200078e00ff */
[----:B------:R-:W-:Y:S02]  /*8c40*/  UIADD3 UR9, UR9, 0x12400, URZ ;  /* 0x0001240009097890 */ /* 0x000fe4000fffe03f */
[C---:B------:R-:W-:Y:S02]  /*8c50*/  ISETP.NE.AND P3, PT, R0.reuse, 0x5, PT ;  /* 0x000000050000780c */ /* 0x040fe40003f65270 */
[----:B------:R-:W-:Y:S02]  /*8c60*/  UIADD3 UR8, UR8, 0x4000, URZ ;  /* 0x0000400008087890 */ /* 0x000fe4000fffe03f */
[----:B------:R-:W-:Y:S02]  /*8c70*/  SEL R5, RZ, 0x1, P3 ;  /* 0x00000001ff057807 */ /* 0x000fe40001800000 */
[----:B------:R-:W-:Y:S02]  /*8c80*/  SEL R0, R0, RZ, P3 ;  /* 0x000000ff00007207 */ /* 0x000fe40001800000 */
[----:B------:R-:W-:-:S03]  /*8c90*/  LOP3.LUT R4, R4, R5, RZ, 0x3c, !PT ;  /* 0x0000000504047212 */ /* 0x000fc600078e3cff */
[----:B------:R2:W-:Y:S02]  /*8ca0*/  UTMALDG.4D [UR8], [UR4], desc[UR16] ;  /* 0x00001008040075b4 */ /* 0x0005e40008019000 */
[----:B--2---:R-:W-:Y:S02]  /*8cb0*/  NOP ;  /* 0x0000000000007918 */ /* 0x004fe40000000000 */
.L_x_104:
[----:B------:R-:W-:Y:S05]  /*8cc0*/  BSYNC B1 ;  /* 0x0000000000017941 */ /* 0x000fea0003800000 */
.L_x_103:
[----:B------:R-:W-:Y:S01]  /*8cd0*/  ISETP.GE.AND P3, PT, R6, 0x2, PT ;  /* 0x000000020600780c */ /* 0x000fe20003f66270 */
[----:B------:R-:W-:-:S12]  /*8ce0*/  BSSY B1, `(.L_x_108) ;  /* 0x0000058000017945 */ /* 0x000fd80003800000 */
[----:B------:R-:W-:Y:S05]  /*8cf0*/  @!P3 BRA `(.L_x_109) ;  /* 0x000000040058b947 */ /* 0x000fea0003800000 */
[----:B------:R-:W-:-:S07]  /*8d00*/  SHF.L.U32 R6, R6, 0x1, RZ ;  /* 0x0000000106067819 */ /* 0x000fce00000006ff */
.L_x_120:
[----:B------:R-:W-:Y:S04]  /*8d10*/  BSSY B2, `(.L_x_110) ;  /* 0x0000027000027945 */ /* 0x000fe80003800000 */
        /* <DEDUP_REMOVED lines=8> */
.L_x_139:
[----:B------:R-:W-:Y:S01]  /*8da0*/  UPRMT UR4, UR14, 0x9910, URZ ;  /* 0x000099100e047896 */ /* 0x000fe2000800003f */
[----:B-1----:R-:W-:-:S03]  /*8db0*/  @P2 IMAD.MOV.U32 R8, RZ, RZ, 0x2000 ;  /* 0x00002000ff082424 */ /* 0x002fc600078e00ff */
[----:B------:R-:W-:Y:S01]  /*8dc0*/  UISETP.NE.AND UP0, UPT, UR4, 0x2, UPT ;  /* 0x000000020400788c */ /* 0x000fe2000bf05270 */
[----:B------:R1:W-:Y:S05]  /*8dd0*/  @P2 SYNCS.ARRIVE.TRANS64 RZ, [R7+URZ+0x12400], R8 ;  /* 0x0124000807ff29a7 */ /* 0x0003ea000800003f */
[----:B------:R-:W-:-:S13]  /*8de0*/  PLOP3.LUT P3, PT, PT, PT, UP0, 0x80, 0x0 ;  /* 0x000000000000781c */ /* 0x000fda0003f6f008 */
[----:B-1----:R-:W-:Y:S05]  /*8df0*/  @P3 BRA `(.L_x_113) ;  /* 0x0000000000043947 */ /* 0x002fea0003800000 */
[----:B------:R-:W-:Y:S01]  /*8e00*/  BPT.TRAP 0x1 ;  /* 0x000000040000795c */ /* 0x000fe20000300000 */
.L_x_113:
[----:B------:R-:W-:Y:S05]  /*8e10*/  @P0 BRA `(.L_x_114) ;  /* 0x0000000000040947 */ /* 0x000fea0003800000 */
[----:B------:R-:W-:Y:S01]  /*8e20*/  BPT.TRAP 0x1 ;  /* 0x000000040000795c */ /* 0x000fe20000300000 */
.L_x_114:
        /* <DEDUP_REMOVED lines=11> */
[----:B------:R-:W-:-:S03]  /*8ee0*/  IADD3 R0, R0, 0x1, RZ ;  /* 0x0000000100007810 */ /* 0x000fc60007ffe0ff */
[----:B------:R-:W-:Y:S01]  /*8ef0*/  UIADD3 UR9, UR9, 0x12400, URZ ;  /* 0x0001240009097890 */ /* 0x000fe2000fffe03f */
[C---:B------:R-:W-:Y:S01]  /*8f00*/  ISETP.NE.AND P3, PT, R0.reuse, 0x5, PT ;  /* 0x000000050000780c */ /* 0x040fe20003f65270 */
[----:B------:R-:W-:Y:S02]  /*8f10*/  USHF.L.U32 UR11, UR11, 0x6, URZ ;  /* 0x000000060b0b7899 */ /* 0x000fe4000800063f */
[----:B------:R-:W-:Y:S01]  /*8f20*/  UIADD3 UR8, UR8, 0x4000, URZ ;  /* 0x0000400008087890 */ /* 0x000fe2000fffe03f */
[----:B------:R-:W-:Y:S02]  /*8f30*/  SEL R5, RZ, 0x1, P3 ;  /* 0x00000001ff057807 */ /* 0x000fe40001800000 */
[----:B------:R-:W-:Y:S02]  /*8f40*/  SEL R0, R0, RZ, P3 ;  /* 0x000000ff00007207 */ /* 0x000fe40001800000 */
[----:B------:R-:W-:-:S04]  /*8f50*/  LOP3.LUT R4, R4, R5, RZ, 0x3c, !PT ;  /* 0x0000000504047212 */ /* 0x000fc800078e3cff */
[----:B------:R2:W-:Y:S02]  /*8f60*/  UTMALDG.4D [UR8], [UR4], desc[UR16] ;  /* 0x00001008040075b4 */ /* 0x0005e40008019000 */
[----:B--2---:R-:W-:Y:S01]  /*8f70*/  NOP ;  /* 0x0000000000007918 */ /* 0x004fe20000000000 */
.L_x_111:
[----:B------:R-:W-:Y:S05]  /*8f80*/  BSYNC B2 ;  /* 0x0000000000027941 */ /* 0x000fea0003800000 */
.L_x_110:
[----:B------:R-:W-:Y:S01]  /*8f90*/  ISETP.LT.OR P3, PT, R6, 0x4, !P6 ;  /* 0x000000040600780c */ /* 0x000fe20007761670 */
[----:B------:R-:W-:-:S12]  /*8fa0*/  BSSY B2, `(.L_x_115) ;  /* 0x0000028000027945 */ /* 0x000fd80003800000 */
[----:B------:R-:W-:Y:S05]  /*8fb0*/  @P3 BRA `(.L_x_116) ;  /* 0x0000000000983947 */ /* 0x000fea0003800000 */
[----:B-1----:R-:W1:Y:S01]  /*8fc0*/  S2R R8, SR_CgaCtaId ;  /* 0x0000000000087919 */ /* 0x002e620000008800 */
[----:B------:R-:W-:-:S04]  /*8fd0*/  MOV R5, 0x400 ;  /* 0x0000040000057802 */ /* 0x000fc80000000f00 */
[----:B-1----:R-:W-:Y:S02]  /*8fe0*/  LEA R5, R8, R5, 0x18 ;  /* 0x0000000508057211 */ /* 0x002fe400078ec0ff */
[----:B------:R-:W-:-:S03]  /*8ff0*/  SHF.L.U32 R8, R4, 0x1f, RZ ;  /* 0x0000001f04087819 */ /* 0x000fc600000006ff */
[----:B------:R-:W-:-:S04]  /*9000*/  IMAD R7, R0, 0x8, R5 ;  /* 0x0000000800077824 */ /* 0x000fc800078e0205 */
[----:B------:R-:W1:Y:S02]  /*9010*/  SYNCS.PHASECHK.TRANS64.TRYWAIT P3, [R7+URZ+0x12428], R8 ;  /* 0x01242808070075a7 */ /* 0x000e64000806017f */
[----:B-1----:R-:W-:Y:S05]  /*9020*/  @!P3 BRA `(.L_x_117) ;  /* 0x000000080050b947 */ /* 0x002fea0003800000 */
.L_x_140:
[----:B------:R-:W-:Y:S01]  /*9030*/  UPRMT UR4, UR14, 0x9910, URZ ;  /* 0x000099100e047896 */ /* 0x000fe2000800003f */
[----:B-1----:R-:W-:-:S03]  /*9040*/  @P1 IMAD.MOV.U32 R8, RZ, RZ, 0x2000 ;  /* 0x00002000ff081424 */ /* 0x002fc600078e00ff */
[----:B------:R-:W-:Y:S01]  /*9050*/  UISETP.NE.AND UP0, UPT, UR4, 0x2, UPT ;  /* 0x000000020400788c */ /* 0x000fe2000bf05270 */
[----:B------:R1:W-:Y:S05]  /*9060*/  @P1 SYNCS.ARRIVE.TRANS64 RZ, [R7+URZ+0x12400], R8 ;  /* 0x0124000807ff19a7 */ /* 0x0003ea000800003f */
[----:B------:R-:W-:-:S13]  /*9070*/  PLOP3.LUT P3, PT, PT, PT, UP0, 0x80, 0x0 ;  /* 0x000000000000781c */ /* 0x000fda0003f6f008 */
[----:B-1----:R-:W-:Y:S05]  /*9080*/  @P3 BRA `(.L_x_118) ;  /* 0x0000000000043947 */ /* 0x002fea0003800000 */
[----:B------:R-:W-:Y:S01]  /*9090*/  BPT.TRAP 0x1 ;  /* 0x000000040000795c */ /* 0x000fe20000300000 */
.L_x_118:
[----:B------:R-:W-:Y:S05]  /*90a0*/  @P0 BRA `(.L_x_119) ;  /* 0x0000000000040947 */ /* 0x000fea0003800000 */
[----:B------:R-:W-:Y:S01]  /*90b0*/  BPT.TRAP 0x1 ;  /* 0x000000040000795c */ /* 0x000fe20000300000 */
.L_x_119:
        /* <DEDUP_REMOVED lines=11> */
[----:B------:R-:W-:Y:S01]  /*9170*/  IADD3 R0, R0, 0x1, RZ ;  /* 0x0000000100007810 */ /* 0x000fe20007ffe0ff */
[----:B------:R-:W-:-:S02]  /*9180*/  VIADD R9, R9, 0x1 ;  /* 0x0000000109097836 */ /* 0x000fc40000000000 */
        /* <DEDUP_REMOVED lines=9> */
.L_x_116:
[----:B------:R-:W-:Y:S05]  /*9220*/  BSYNC B2 ;  /* 0x0000000000027941 */ /* 0x000fea0003800000 */
.L_x_115:
[C---:B------:R-:W-:Y:S01]  /*9230*/  ISETP.GT.AND P3, PT, R6.reuse, 0x4, PT ;  /* 0x000000040600780c */ /* 0x040fe20003f64270 */
[----:B------:R-:W-:-:S12]  /*9240*/  VIADD R6, R6, 0xfffffffe ;  /* 0xfffffffe06067836 */ /* 0x000fd80000000000 */
[----:B------:R-:W-:Y:S05]  /*9250*/  @P3 BRA `(.L_x_120) ;  /* 0xfffffff800ac3947 */ /* 0x000fea000383ffff */
.L_x_109:
[----:B------:R-:W-:Y:S05]  /*9260*/  BSYNC B1 ;  /* 0x0000000000017941 */ /* 0x000fea0003800000 */
.L_x_108:
[----:B------:R-:W-:Y:S01]  /*9270*/  VIADD R17, R17, UR15 ;  /* 0x0000000f11117c36 */ /* 0x000fe20008000000 */
[----:B------:R-:W-:Y:S01]  /*9280*/  ULDC UR4, c[0x0][0xa00] ;  /* 0x0002800000047ab9 */ /* 0x000fe20000000800 */
[----:B-1----:R-:W-:-:S03]  /*9290*/  PRMT R5, RZ, 0x7610, R5 ;  /* 0x00007610ff057816 */ /* 0x002fc60000000005 */
[----:B------:R-:W-:-:S13]  /*92a0*/  ISETP.GE.AND P3, PT, R17, UR4, PT ;  /* 0x0000000411007c0c */ /* 0x000fda000bf66270 */
[----:B------:R-:W-:Y:S05]  /*92b0*/  @!P3 BRA `(.L_x_121) ;  /* 0xfffffff0007cb947 */ /* 0x000fea000383ffff */
[----:B------:R-:W-:Y:S05]  /*92c0*/  BSYNC B0 ;  /* 0x0000000000007941 */ /* 0x000fea0003800000 */
.L_x_93:
[----:B------:R-:W-:Y:S05]  /*92d0*/  EXIT ;  /* 0x000000000000794d */ /* 0x000fea0003800000 */
.L_x_17:
[----:B-1----:R-:W-:-:S04]  /*92e0*/  MOV R4, UR4 ;  /* 0x0000000400047c02 */ /* 0x002fc80008000f00 */
[----:B------:R1:W2:Y:S03]  /*92f0*/  SYNCS.PHASECHK.TRANS64.TRYWAIT P1, [R4+URZ+0x12450], R3 ;  /* 0x01245003040075a7 */ /* 0x0002a6000802017f */
[----:B--2---:R-:W-:Y:S05]  /*9300*/  @!P1 NANOSLEEP.SYNCS 0x989680 ;  /* 0x009896800000995d */ /* 0x004fea0003900000 */
[----:B------:R-:W2:Y:S02]  /*9310*/  @!P1 SYNCS.PHASECHK.TRANS64 P1, [R4+URZ+0x12450], R3 ;  /* 0x01245003040095a7 */ /* 0x000ea4000802007f */
[----:B--2---:R-:W-:Y:S05]  /*9320*/  @!P1 BRA `(.L_x_17) ;  /* 0xfffffffc00ec9947 */ /* 0x004fea000383ffff */
[----:B------:R-:W-:Y:S05]  /*9330*/  BRA `(.L_x_122) ;  /* 0xffffff8000207947 */ /* 0x000fea000383ffff */
.L_x_19:
[----:B-1----:R-:W-:-:S04]  /*9340*/  IMAD.U32 R6, RZ, RZ, UR22 ;  /* 0x00000016ff067e24 */ /* 0x002fc8000f8e00ff */
[----:B------:R1:W2:Y:S03]  /*9350*/  SYNCS.PHASECHK.TRANS64.TRYWAIT P1, [R6+URZ+0x12400], R3 ;  /* 0x01240003060075a7 */ /* 0x0002a6000802017f */
[----:B--2---:R-:W-:Y:S05]  /*9360*/  @!P1 NANOSLEEP.SYNCS 0x989680 ;  /* 0x009896800000995d */ /* 0x004fea0003900000 */
[----:B------:R-:W2:Y:S02]  /*9370*/  @!P1 SYNCS.PHASECHK.TRANS64 P1, [R6+URZ+0x12400], R3 ;  /* 0x01240003060095a7 */ /* 0x000ea4000802007f */
[----:B--2---:R-:W-:Y:S05]  /*9380*/  @!P1 BRA `(.L_x_19) ;  /* 0xfffffffc00ec9947 */ /* 0x004fea000383ffff */
[----:B------:R-:W-:Y:S05]  /*9390*/  BRA `(.L_x_123) ;  /* 0xffffff8000347947 */ /* 0x000fea000383ffff */
.L_x_20:
[----:B-1----:R-:W-:-:S04]  /*93a0*/  IMAD.U32 R3, RZ, RZ, UR20 ;  /* 0x00000014ff037e24 */ /* 0x002fc8000f8e00ff */
[----:B------:R1:W2:Y:S03]  /*93b0*/  SYNCS.PHASECHK.TRANS64.TRYWAIT P1, [R3+URZ+-0x8], R4 ;  /* 0xfffff804030075a7 */ /* 0x0002a6000802017f */
[----:B--2---:R-:W-:Y:S05]  /*93c0*/  @!P1 NANOSLEEP.SYNCS 0x989680 ;  /* 0x009896800000995d */ /* 0x004fea0003900000 */
[----:B------:R-:W2:Y:S02]  /*93d0*/  @!P1 SYNCS.PHASECHK.TRANS64 P1, [R3+URZ+-0x8], R4 ;  /* 0xfffff804030095a7 */ /* 0x000ea4000802007f */
[----:B--2---:R-:W-:Y:S05]  /*93e0*/  @!P1 BRA `(.L_x_20) ;  /* 0xfffffffc00ec9947 */ /* 0x004fea000383ffff */
[----:B------:R-:W-:Y:S05]  /*93f0*/  BRA `(.L_x_124) ;  /* 0xffffff8000247947 */ /* 0x000fea000383ffff */
.L_x_22:
[----:B-1----:R-:W-:-:S04]  /*9400*/  IMAD.U32 R8, RZ, RZ, UR6 ;  /* 0x00000006ff087e24 */ /* 0x002fc8000f8e00ff */
[----:B------:R1:W2:Y:S03]  /*9410*/  SYNCS.PHASECHK.TRANS64.TRYWAIT P1, [R8+URZ+0x12400], R7 ;  /* 0x01240007080075a7 */ /* 0x0002a6000802017f */
[----:B--2---:R-:W-:Y:S05]  /*9420*/  @!P1 NANOSLEEP.SYNCS 0x989680 ;  /* 0x009896800000995d */ /* 0x004fea0003900000 */
[----:B------:R-:W2:Y:S02]  /*9430*/  @!P1 SYNCS.PHASECHK.TRANS64 P1, [R8+URZ+0x12400], R7 ;  /* 0x01240007080095a7 */ /* 0x000ea4000802007f */
[----:B--2---:R-:W-:Y:S05]  /*9440*/  @!P1 BRA `(.L_x_22) ;  /* 0xfffffffc00ec9947 */ /* 0x004fea000383ffff */
[----:B------:R-:W-:Y:S05]  /*9450*/  BRA `(.L_x_125) ;  /* 0xffffff9400a87947 */ /* 0x000fea000383ffff */
.L_x_27:
[----:B-1----:R-:W-:-:S04]  /*9460*/  MOV R5, UR6 ;  /* 0x0000000600057c02 */ /* 0x002fc80008000f00 */
[----:B------:R1:W2:Y:S03]  /*9470*/  SYNCS.PHASECHK.TRANS64.TRYWAIT P2, [R5+URZ+0x12400], R0 ;  /* 0x01240000050075a7 */ /* 0x0002a6000804017f */
[----:B--2---:R-:W-:Y:S05]  /*9480*/  @!P2 NANOSLEEP.SYNCS 0x989680 ;  /* 0x009896800000a95d */ /* 0x004fea0003900000 */
[----:B------:R-:W2:Y:S02]  /*9490*/  @!P2 SYNCS.PHASECHK.TRANS64 P2, [R5+URZ+0x12400], R0 ;  /* 0x012400000500a5a7 */ /* 0x000ea4000804007f */
[----:B--2---:R-:W-:Y:S05]  /*94a0*/  @!P2 BRA `(.L_x_27) ;  /* 0xfffffffc00eca947 */ /* 0x004fea000383ffff */
[----:B------:R-:W-:Y:S05]  /*94b0*/  BRA `(.L_x_126) ;  /* 0xffffff98005c7947 */ /* 0x000fea000383ffff */
.L_x_31:
[----:B-1----:R-:W-:-:S04]  /*94c0*/  IMAD.U32 R9, RZ, RZ, UR6 ;  /* 0x00000006ff097e24 */ /* 0x002fc8000f8e00ff */
[----:B------:R1:W2:Y:S03]  /*94d0*/  SYNCS.PHASECHK.TRANS64.TRYWAIT P2, [R9+URZ+0x12400], R40 ;  /* 0x01240028090075a7 */ /* 0x0002a6000804017f */
[----:B--2---:R-:W-:Y:S05]  /*94e0*/  @!P2 NANOSLEEP.SYNCS 0x989680 ;  /* 0x009896800000a95d */ /* 0x004fea0003900000 */
[----:B------:R-:W2:Y:S02]  /*94f0*/  @!P2 SYNCS.PHASECHK.TRANS64 P2, [R9+URZ+0x12400], R40 ;  /* 0x012400280900a5a7 */ /* 0x000ea4000804007f */
[----:B--2---:R-:W-:Y:S05]  /*9500*/  @!P2 BRA `(.L_x_31) ;  /* 0xfffffffc00eca947 */ /* 0x004fea000383ffff */
[----:B------:R-:W-:Y:S05]  /*9510*/  BRA `(.L_x_30) ;  /* 0xffffffac00747947 */ /* 0x000fea000383ffff */
.L_x_39:
[----:B-1----:R-:W-:-:S04]  /*9520*/  IMAD.U32 R5, RZ, RZ, UR6 ;  /* 0x00000006ff057e24 */ /* 0x002fc8000f8e00ff */
[----:B------:R1:W2:Y:S03]  /*9530*/  SYNCS.PHASECHK.TRANS64.TRYWAIT P2, [R5+URZ+0x12400], R4 ;  /* 0x01240004050075a7 */ /* 0x0002a6000804017f */
[----:B--2---:R-:W-:Y:S05]  /*9540*/  @!P2 NANOSLEEP.SYNCS 0x989680 ;  /* 0x009896800000a95d */ /* 0x004fea0003900000 */
[----:B------:R-:W2:Y:S02]  /*9550*/  @!P2 SYNCS.PHASECHK.TRANS64 P2, [R5+URZ+0x12400], R4 ;  /* 0x012400040500a5a7 */ /* 0x000ea4000804007f */
[----:B--2---:R-:W-:Y:S05]  /*9560*/  @!P2 BRA `(.L_x_39) ;  /* 0xfffffffc00eca947 */ /* 0x004fea000383ffff */
[----:B------:R-:W-:Y:S05]  /*9570*/  BRA `(.L_x_127) ;  /* 0xffffffb000687947 */ /* 0x000fea000383ffff */
.L_x_43:
[----:B-1----:R-:W-:-:S04]  /*9580*/  IMAD.U32 R9, RZ, RZ, UR6 ;  /* 0x00000006ff097e24 */ /* 0x002fc8000f8e00ff */
[----:B------:R1:W2:Y:S03]  /*9590*/  SYNCS.PHASECHK.TRANS64.TRYWAIT P2, [R9+URZ+0x12400], R0 ;  /* 0x01240000090075a7 */ /* 0x0002a6000804017f */
[----:B--2---:R-:W-:Y:S05]  /*95a0*/  @!P2 NANOSLEEP.SYNCS 0x989680 ;  /* 0x009896800000a95d */ /* 0x004fea0003900000 */
[----:B------:R-:W2:Y:S02]  /*95b0*/  @!P2 SYNCS.PHASECHK.TRANS64 P2, [R9+URZ+0x12400], R0 ;  /* 0x012400000900a5a7 */ /* 0x000ea4000804007f */
[----:B--2---:R-:W-:Y:S05]  /*95c0*/  @!P2 BRA `(.L_x_43) ;  /* 0xfffffffc00eca947 */ /* 0x004fea000383ffff */
[----:B------:R-:W-:Y:S05]  /*95d0*/  BRA `(.L_x_42) ;  /* 0xffffffc800c47947 */ /* 0x000fea000383ffff */
.L_x_63:
[----:B-1----:R-:W-:-:S04]  /*95e0*/  MOV R3, UR20 ;  /* 0x0000001400037c02 */ /* 0x002fc80008000f00 */
[----:B------:R1:W2:Y:S03]  /*95f0*/  SYNCS.PHASECHK.TRANS64.TRYWAIT P1, [R3+URZ+0x8], R0 ;  /* 0x00000800030075a7 */ /* 0x0002a6000802017f */
[----:B--2---:R-:W-:Y:S05]  /*9600*/  @!P1 NANOSLEEP.SYNCS 0x989680 ;  /* 0x009896800000995d */ /* 0x004fea0003900000 */
[----:B------:R-:W2:Y:S02]  /*9610*/  @!P1 SYNCS.PHASECHK.TRANS64 P1, [R3+URZ+0x8], R0 ;  /* 0x00000800030095a7 */ /* 0x000ea4000802007f */
[----:B--2---:R-:W-:Y:S05]  /*9620*/  @!P1 BRA `(.L_x_63) ;  /* 0xfffffffc00ec9947 */ /* 0x004fea000383ffff */
[----:B------:R-:W-:Y:S05]  /*9630*/  BRA `(.L_x_128) ;  /* 0xffffffd400647947 */ /* 0x000fea000383ffff */
.L_x_78:
[----:B------:R-:W-:Y:S01]  /*9640*/  BSSY B1, `(.L_x_129) ;  /* 0x0000006000017945 */ /* 0x000fe20003800000 */
[----:B------:R-:W-:-:S07]  /*9650*/  IMAD.MOV.U32 R15, RZ, RZ, -0x1 ;  /* 0xffffffffff0f7424 */ /* 0x000fce00078e00ff */
[----:B------:R-:W-:Y:S05]  /*9660*/  WARPSYNC.COLLECTIVE R15, `(.L_x_130) ;  /* 0x000000000f0c7348 */ /* 0x000fea0003c00000 */
[----:B------:R-:W-:Y:S02]  /*9670*/  ELECT P6, UR62, PT ;  /* 0x00000000003e782f */ /* 0x000fe400038c0000 */
[----:B------:R-:W-:Y:S01]  /*9680*/  MOV R14, UR62 ;  /* 0x0000003e000e7c02 */ /* 0x000fe20008000f00 */
[----:B------:R-:W-:Y:S10]  /*9690*/  ENDCOLLECTIVE ;  /* 0x000000000000791b */ /* 0x000ff40003800000 */
.L_x_130:
[----:B------:R-:W-:Y:S05]  /*96a0*/  BSYNC B1 ;  /* 0x0000000000017941 */ /* 0x000fea0003800000 */
.L_x_129:
[----:B------:R-:W-:Y:S05]  /*96b0*/  BRA `(.L_x_131) ;  /* 0xffffffe400b47947 */ /* 0x000fea000383ffff */
.L_x_81:
[----:B-1----:R1:W2:Y:S02]  /*96c0*/  SYNCS.PHASECHK.TRANS64.TRYWAIT P2, [R7+URZ+0x12460], R6 ;  /* 0x01246006070075a7 */ /* 0x0022a4000804017f */
[----:B--2---:R-:W-:Y:S05]  /*96d0*/  @!P2 NANOSLEEP.SYNCS 0x989680 ;  /* 0x009896800000a95d */ /* 0x004fea0003900000 */
[----:B------:R-:W2:Y:S02]  /*96e0*/  @!P2 SYNCS.PHASECHK.TRANS64 P2, [R7+URZ+0x12460], R6 ;  /* 0x012460060700a5a7 */ /* 0x000ea4000804007f */
[----:B--2---:R-:W-:Y:S05]  /*96f0*/  @!P2 BRA `(.L_x_81) ;  /* 0xfffffffc00f0a947 */ /* 0x004fea000383ffff */
[----:B------:R-:W-:Y:S05]  /*9700*/  BRA `(.L_x_132) ;  /* 0xffffffe400d47947 */ /* 0x000fea000383ffff */
.L_x_86:
[----:B-1----:R1:W2:Y:S02]  /*9710*/  SYNCS.PHASECHK.TRANS64.TRYWAIT P2, [R7+URZ+0x124b0], R4 ;  /* 0x0124b004070075a7 */ /* 0x0022a4000804017f */
[----:B--2---:R-:W-:Y:S05]  /*9720*/  @!P2 NANOSLEEP.SYNCS 0x989680 ;  /* 0x009896800000a95d */ /* 0x004fea0003900000 */
[----:B------:R-:W2:Y:S02]  /*9730*/  @!P2 SYNCS.PHASECHK.TRANS64 P2, [R7+URZ+0x124b0], R4 ;  /* 0x0124b0040700a5a7 */ /* 0x000ea4000804007f */
[----:B--2---:R-:W-:Y:S05]  /*9740*/  @!P2 BRA `(.L_x_86) ;  /* 0xfffffffc00f0a947 */ /* 0x004fea000383ffff */
[----:B------:R-:W-:Y:S05]  /*9750*/  BRA `(.L_x_85) ;  /* 0xffffffe800647947 */ /* 0x000fea000383ffff */
.L_x_89:
[----:B-1----:R1:W2:Y:S02]  /*9760*/  SYNCS.PHASECHK.TRANS64.TRYWAIT P2, [R4+URZ+0x12460], R9 ;  /* 0x01246009040075a7 */ /* 0x0022a4000804017f */
[----:B--2---:R-:W-:Y:S05]  /*9770*/  @!P2 NANOSLEEP.SYNCS 0x989680 ;  /* 0x009896800000a95d */ /* 0x004fea0003900000 */
[----:B------:R-:W2:Y:S02]  /*9780*/  @!P2 SYNCS.PHASECHK.TRANS64 P2, [R4+URZ+0x12460], R9 ;  /* 0x012460090400a5a7 */ /* 0x000ea4000804007f */
[----:B--2---:R-:W-:Y:S05]  /*9790*/  @!P2 BRA `(.L_x_89) ;  /* 0xfffffffc00f0a947 */ /* 0x004fea000383ffff */
[----:B------:R-:W-:Y:S05]  /*97a0*/  BRA `(.L_x_133) ;  /* 0xffffffe800787947 */ /* 0x000fea000383ffff */
.L_x_94:
[----:B------:R-:W-:Y:S01]  /*97b0*/  BSSY B1, `(.L_x_134) ;  /* 0x0000006000017945 */ /* 0x000fe20003800000 */
[----:B------:R-:W-:-:S07]  /*97c0*/  IMAD.MOV.U32 R15, RZ, RZ, -0x1 ;  /* 0xffffffffff0f7424 */ /* 0x000fce00078e00ff */
[----:B------:R-:W-:Y:S05]  /*97d0*/  WARPSYNC.COLLECTIVE R15, `(.L_x_135) ;  /* 0x000000000f0c7348 */ /* 0x000fea0003c00000 */
[----:B------:R-:W-:Y:S02]  /*97e0*/  ELECT P6, UR62, PT ;  /* 0x00000000003e782f */ /* 0x000fe400038c0000 */
[----:B------:R-:W-:Y:S01]  /*97f0*/  MOV R14, UR62 ;  /* 0x0000003e000e7c02 */ /* 0x000fe20008000f00 */
[----:B------:R-:W-:Y:S10]  /*9800*/  ENDCOLLECTIVE ;  /* 0x000000000000791b */ /* 0x000ff40003800000 */
.L_x_135:
[----:B------:R-:W-:Y:S05]  /*9810*/  BSYNC B1 ;  /* 0x0000000000017941 */ /* 0x000fea0003800000 */
.L_x_134:
[----:B------:R-:W-:Y:S05]  /*9820*/  BRA `(.L_x_136) ;  /* 0xffffffec00b87947 */ /* 0x000fea000383ffff */
.L_x_97:
[----:B-1----:R1:W2:Y:S02]  /*9830*/  SYNCS.PHASECHK.TRANS64.TRYWAIT P4, [R8+URZ+0x12428], R7 ;  /* 0x01242807080075a7 */ /* 0x0022a4000808017f */
[----:B--2---:R-:W-:Y:S05]  /*9840*/  @!P4 NANOSLEEP.SYNCS 0x989680 ;  /* 0x009896800000c95d */ /* 0x004fea0003900000 */
[----:B------:R-:W2:Y:S02]  /*9850*/  @!P4 SYNCS.PHASECHK.TRANS64 P4, [R8+URZ+0x12428], R7 ;  /* 0x012428070800c5a7 */ /* 0x000ea4000808007f */
[----:B--2---:R-:W-:Y:S05]  /*9860*/  @!P4 BRA `(.L_x_97) ;  /* 0xfffffffc00f0c947 */ /* 0x004fea000383ffff */
[----:B------:R-:W-:Y:S05]  /*9870*/  BRA `(.L_x_137) ;  /* 0xffffffec00cc7947 */ /* 0x000fea000383ffff */
.L_x_102:
[----:B-1----:R1:W2:Y:S02]  /*9880*/  SYNCS.PHASECHK.TRANS64.TRYWAIT P4, [R5+URZ+0x124b0], R8 ;  /* 0x0124b008050075a7 */ /* 0x0022a4000808017f */
[----:B--2---:R-:W-:Y:S05]  /*9890*/  @!P4 NANOSLEEP.SYNCS 0x989680 ;  /* 0x009896800000c95d */ /* 0x004fea0003900000 */
[----:B------:R-:W2:Y:S02]  /*98a0*/  @!P4 SYNCS.PHASECHK.TRANS64 P4, [R5+URZ+0x124b0], R8 ;  /* 0x0124b0080500c5a7 */ /* 0x000ea4000808007f */
[----:B--2---:R-:W-:Y:S05]  /*98b0*/  @!P4 BRA `(.L_x_102) ;  /* 0xfffffffc00f0c947 */ /* 0x004fea000383ffff */
[----:B------:R-:W-:Y:S05]  /*98c0*/  BRA `(.L_x_101) ;  /* 0xfffffff000587947 */ /* 0x000fea000383ffff */
.L_x_105:
[----:B-1----:R1:W2:Y:S02]  /*98d0*/  SYNCS.PHASECHK.TRANS64.TRYWAIT P3, [R7+URZ+0x12428], R8 ;  /* 0x01242808070075a7 */ /* 0x0022a4000806017f */
[----:B--2---:R-:W-:Y:S05]  /*98e0*/  @!P3 NANOSLEEP.SYNCS 0x989680 ;  /* 0x009896800000b95d */ /* 0x004fea0003900000 */
[----:B------:R-:W2:Y:S02]  /*98f0*/  @!P3 SYNCS.PHASECHK.TRANS64 P3, [R7+URZ+0x12428], R8 ;  /* 0x012428080700b5a7 */ /* 0x000ea4000806007f */
[----:B--2---:R-:W-:Y:S05]  /*9900*/  @!P3 BRA `(.L_x_105) ;  /* 0xfffffffc00f0b947 */ /* 0x004fea000383ffff */
[----:B------:R-:W-:Y:S05]  /*9910*/  BRA `(.L_x_138) ;  /* 0xfffffff000707947 */ /* 0x000fea000383ffff */
.L_x_112:
[----:B-1----:R1:W2:Y:S02]  /*9920*/  SYNCS.PHASECHK.TRANS64.TRYWAIT P3, [R7+URZ+0x12428], R8 ;  /* 0x01242808070075a7 */ /* 0x0022a4000806017f */
[----:B--2---:R-:W-:Y:S05]  /*9930*/  @!P3 NANOSLEEP.SYNCS 0x989680 ;  /* 0x009896800000b95d */ /* 0x004fea0003900000 */
[----:B------:R-:W2:Y:S02]  /*9940*/  @!P3 SYNCS.PHASECHK.TRANS64 P3, [R7+URZ+0x12428], R8 ;  /* 0x012428080700b5a7 */ /* 0x000ea4000806007f */
[----:B--2---:R-:W-:Y:S05]  /*9950*/  @!P3 BRA `(.L_x_112) ;  /* 0xfffffffc00f0b947 */ /* 0x004fea000383ffff */
[----:B------:R-:W-:Y:S05]  /*9960*/  BRA `(.L_x_139) ;  /* 0xfffffff4000c7947 */ /* 0x000fea000383ffff */
.L_x_117:
[----:B-1----:R1:W2:Y:S02]  /*9970*/  SYNCS.PHASECHK.TRANS64.TRYWAIT P3, [R7+URZ+0x12428], R8 ;  /* 0x01242808070075a7 */ /* 0x0022a4000806017f */
[----:B--2---:R-:W-:Y:S05]  /*9980*/  @!P3 NANOSLEEP.SYNCS 0x989680 ;  /* 0x009896800000b95d */ /* 0x004fea0003900000 */
[----:B------:R-:W2:Y:S02]  /*9990*/  @!P3 SYNCS.PHASECHK.TRANS64 P3, [R7+URZ+0x12428], R8 ;  /* 0x012428080700b5a7 */ /* 0x000ea4000806007f */
[----:B--2---:R-:W-:Y:S05]  /*99a0*/  @!P3 BRA `(.L_x_117) ;  /* 0xfffffffc00f0b947 */ /* 0x004fea000383ffff */
[----:B------:R-:W-:Y:S05]  /*99b0*/  BRA `(.L_x_140) ;  /* 0xfffffff4009c7947 */ /* 0x000fea000383ffff */
        .weak           $__internal_0_$__cuda_sm20_rcp_rn_f32_slowpath
        .type           $__internal_0_$__cuda_sm20_rcp_rn_f32_slowpath,@function
        .size           $__internal_0_$__cuda_sm20_rcp_rn_f32_slowpath,(.L_x_146 - $__internal_0_$__cuda_sm20_rcp_rn_f32_slowpath)
$__internal_0_$__cuda_sm20_rcp_rn_f32_slowpath:
[----:B------:R-:W-:Y:S01]  /*99c0*/  IMAD.SHL.U32 R0, R3, 0x2, RZ ;  /* 0x0000000203007824 */ /* 0x000fe200078e00ff */
[----:B------:R-:W-:Y:S04]  /*99d0*/  BSSY B2, `(.L_x_141) ;  /* 0x0000030000027945 */ /* 0x000fe80003800000 */
[----:B------:R-:W-:-:S04]  /*99e0*/  SHF.R.U32.HI R21, RZ, 0x18, R0 ;  /* 0x00000018ff157819 */ /* 0x000fc80000011600 */
[----:B------:R-:W-:-:S13]  /*99f0*/  ISETP.NE.U32.AND P0, PT, R21, RZ, PT ;  /* 0x000000ff1500720c */ /* 0x000fda0003f05070 */
[----:B------:R-:W-:Y:S05]  /*9a00*/  @P0 BRA `(.L_x_142) ;  /* 0x0000000000280947 */ /* 0x000fea0003800000 */
[----:B------:R-:W-:-:S04]  /*9a10*/  SHF.L.U32 R0, R3, 0x1, RZ ;  /* 0x0000000103007819 */ /* 0x000fc800000006ff */
[----:B------:R-:W-:-:S13]  /*9a20*/  ISETP.NE.AND P0, PT, R0, RZ, PT ;  /* 0x000000ff0000720c */ /* 0x000fda0003f05270 */
[----:B------:R-:W-:Y:S01]  /*9a30*/  @P0 FFMA R7, R3, 1.84467440737095516160e+19, RZ ;  /* 0x5f80000003070823 */ /* 0x000fe200000000ff */
[----:B------:R-:W-:Y:S08]  /*9a40*/  @!P0 MUFU.RCP R6, R3 ;  /* 0x0000000300068308 */ /* 0x000ff00000001000 */
[----:B------:R-:W1:Y:S02]  /*9a50*/  @P0 MUFU.RCP R0, R7 ;  /* 0x0000000700000308 */ /* 0x000e640000001000 */
[----:B-1----:R-:W-:-:S04]  /*9a60*/  @P0 FFMA R12, R7, R0, -1 ;  /* 0xbf800000070c0423 */ /* 0x002fc80000000000 */
[----:B------:R-:W-:-:S04]  /*9a70*/  @P0 FADD.FTZ R13, -R12, -RZ ;  /* 0x800000ff0c0d0221 */ /* 0x000fc80000010100 */
[----:B------:R-:W-:-:S04]  /*9a80*/  @P0 FFMA R0, R0, R13, R0 ;  /* 0x0000000d00000223 */ /* 0x000fc80000000000 */
[----:B------:R-:W-:Y:S01]  /*9a90*/  @P0 FFMA R6, R0, 1.84467440737095516160e+19, RZ ;  /* 0x5f80000000060823 */ /* 0x000fe200000000ff */
[----:B------:R-:W-:Y:S06]  /*9aa0*/  BRA `(.L_x_143) ;  /* 0x0000000000887947 */ /* 0x000fec0003800000 */
.L_x_142:
[----:B------:R-:W-:-:S05]  /*9ab0*/  VIADD R24, R21, 0xffffff03 ;  /* 0xffffff0315187836 */ /* 0x000fca0000000000 */
[----:B------:R-:W-:-:S13]  /*9ac0*/  ISETP.GT.U32.AND P0, PT, R24, 0x1, PT ;  /* 0x000000011800780c */ /* 0x000fda0003f04070 */
[----:B------:R-:W-:Y:S05]  /*9ad0*/  @P0 BRA `(.L_x_144) ;  /* 0x0000000000780947 */ /* 0x000fea0003800000 */
[----:B------:R-:W-:Y:S01]  /*9ae0*/  LOP3.LUT R0, R3, 0x7fffff, RZ, 0xc0, !PT ;  /* 0x007fffff03007812 */ /* 0x000fe200078ec0ff */
[----:B------:R-:W-:-:S03]  /*9af0*/  IMAD.MOV.U32 R13, RZ, RZ, 0x3 ;  /* 0x00000003ff0d7424 */ /* 0x000fc600078e00ff */
[----:B------:R-:W-:Y:S02]  /*9b00*/  LOP3.LUT R0, R0, 0x3f800000, RZ, 0xfc, !PT ;  /* 0x3f80000000007812 */ /* 0x000fe400078efcff */
[----:B------:R-:W-:Y:S02]  /*9b10*/  SHF.L.U32 R13, R13, R24, RZ ;  /* 0x000000180d0d7219 */ /* 0x000fe400000006ff */
[----:B------:R-:W1:Y:S02]  /*9b20*/  MUFU.RCP R7, R0 ;  /* 0x0000000000077308 */ /* 0x000e640000001000 */
[----:B-1----:R-:W-:-:S04]  /*9b30*/  FFMA R6, R0, R7, -1 ;  /* 0xbf80000000067423 */ /* 0x002fc80000000007 */
[----:B------:R-:W-:-:S04]  /*9b40*/  FADD.FTZ R6, -R6, -RZ ;  /* 0x800000ff06067221 */ /* 0x000fc80000010100 */
[CCC-:B------:R-:W-:Y:S01]  /*9b50*/  FFMA.RM R12, R7.reuse, R6.reuse, R7.reuse ;  /* 0x00000006070c7223 */ /* 0x1c0fe20000004007 */
[----:B------:R-:W-:-:S04]  /*9b60*/  FFMA.RP R7, R7, R6, R7 ;  /* 0x0000000607077223 */ /* 0x000fc80000008007 */
[C---:B------:R-:W-:Y:S02]  /*9b70*/  LOP3.LUT R6, R12.reuse, 0x7fffff, RZ, 0xc0, !PT ;  /* 0x007fffff0c067812 */ /* 0x040fe400078ec0ff */
[----:B------:R-:W-:Y:S02]  /*9b80*/  FSETP.NEU.FTZ.AND P0, PT, R12, R7, PT ;  /* 0x000000070c00720b */ /* 0x000fe40003f1d000 */
[----:B------:R-:W-:Y:S02]  /*9b90*/  LOP3.LUT R6, R6, 0x800000, RZ, 0xfc, !PT ;  /* 0x0080000006067812 */ /* 0x000fe400078efcff */
[----:B------:R-:W-:Y:S02]  /*9ba0*/  SEL R7, RZ, 0xffffffff, !P0 ;  /* 0xffffffffff077807 */ /* 0x000fe40004000000 */
[----:B------:R-:W-:-:S03]  /*9bb0*/  LOP3.LUT R13, R13, R6, RZ, 0xc0, !PT ;  /* 0x000000060d0d7212 */ /* 0x000fc600078ec0ff */
[----:B------:R-:W-:Y:S01]  /*9bc0*/  IMAD.MOV R7, RZ, RZ, -R7 ;  /* 0x000000ffff077224 */ /* 0x000fe200078e0a07 */
[----:B------:R-:W-:-:S04]  /*9bd0*/  SHF.R.U32.HI R13, RZ, R24, R13 ;  /* 0x00000018ff0d7219 */ /* 0x000fc8000001160d */
[--C-:B------:R-:W-:Y:S01]  /*9be0*/  LOP3.LUT P1, RZ, R7, R24, R6.reuse, 0xf8, !PT ;  /* 0x0000001807ff7212 */ /* 0x100fe2000782f806 */
[----:B------:R-:W-:Y:S01]  /*9bf0*/  VIADD R7, R21, 0xffffff04 ;  /* 0xffffff0415077836 */ /* 0x000fe20000000000 */
[C---:B------:R-:W-:Y:S02]  /*9c00*/  LOP3.LUT P0, RZ, R13.reuse, 0x1, RZ, 0xc0, !PT ;  /* 0x000000010dff7812 */ /* 0x040fe4000780c0ff */
[----:B------:R-:W-:Y:S02]  /*9c10*/  LOP3.LUT P2, RZ, R13, 0x2, RZ, 0xc0, !PT ;  /* 0x000000020dff7812 */ /* 0x000fe4000784c0ff */
[----:B------:R-:W-:Y:S02]  /*9c20*/  SHF.R.U32.HI R6, RZ, R7, R6 ;  /* 0x00000007ff067219 */ /* 0x000fe40000011606 */
[----:B------:R-:W-:Y:S02]  /*9c30*/  PLOP3.LUT P0, PT, P0, P1, P2, 0xe0, 0x0 ;  /* 0x000000000000781c */ /* 0x000fe40000703c20 */
[----:B------:R-:W-:-:S02]  /*9c40*/  LOP3.LUT P1, RZ, R3, 0x7fffff, RZ, 0xc0, !PT ;  /* 0x007fffff03ff7812 */ /* 0x000fc4000782c0ff */
[----:B------:R-:W-:-:S04]  /*9c50*/  SEL R0, RZ, 0x1, !P0 ;  /* 0x00000001ff007807 */ /* 0x000fc80004000000 */
[----:B------:R-:W-:-:S04]  /*9c60*/  IADD3 R0, -R0, RZ, RZ ;  /* 0x000000ff00007210 */ /* 0x000fc80007ffe1ff */
[----:B------:R-:W-:-:S13]  /*9c70*/  ISETP.GE.AND P0, PT, R0, RZ, PT ;  /* 0x000000ff0000720c */ /* 0x000fda0003f06270 */
[----:B------:R-:W-:-:S04]  /*9c80*/  @!P0 VIADD R6, R6, 0x1 ;  /* 0x0000000106068836 */ /* 0x000fc80000000000 */
[----:B------:R-:W-:-:S05]  /*9c90*/  @!P1 IMAD.SHL.U32 R6, R6, 0x2, RZ ;  /* 0x0000000206069824 */ /* 0x000fca00078e00ff */
[----:B------:R-:W-:Y:S01]  /*9ca0*/  LOP3.LUT R6, R6, 0x80000000, R3, 0xf8, !PT ;  /* 0x8000000006067812 */ /* 0x000fe200078ef803 */
[----:B------:R-:W-:Y:S06]  /*9cb0*/  BRA `(.L_x_143) ;  /* 0x0000000000047947 */ /* 0x000fec0003800000 */
.L_x_144:
[----:B------:R1:W2:Y:S02]  /*9cc0*/  MUFU.RCP R6, R3 ;  /* 0x0000000300067308 */ /* 0x0002a40000001000 */
.L_x_143:
[----:B------:R-:W-:Y:S05]  /*9cd0*/  BSYNC B2 ;  /* 0x0000000000027941 */ /* 0x000fea0003800000 */
.L_x_141:
[----:B--2---:R-:W-:Y:S01]  /*9ce0*/  MOV R0, R6 ;  /* 0x0000000600007202 */ /* 0x004fe20000000f00 */
[----:B------:R-:W-:Y:S02]  /*9cf0*/  IMAD.MOV.U32 R6, RZ, RZ, R14 ;  /* 0x000000ffff067224 */ /* 0x000fe400078e000e */
[----:B------:R-:W-:-:S04]  /*9d00*/  IMAD.MOV.U32 R7, RZ, RZ, 0x0 ;  /* 0x00000000ff077424 */ /* 0x000fc800078e00ff */
[----:B-1----:R-:W-:Y:S05]  /*9d10*/  RET.REL.NODEC R6 `(_ZN7cutlass13device_kernelINS_4fmha6kernel28FmhaKernelTmaWarpSpecializedINS1_10collective30FmhaMainloopTmaWarpSpecializedINS_6half_tEffN4cute5tupleIJNS7_1CILi128EEENS9_ILi64EEESB_EEENS8_IJiNS9_ILi1EEENS8_IJiiEEEEEESF_SF_NS4_12CausalFusionEJNS2_6OptionILNS2_3TagE0ENS9_ILb1EEEEENSH_ILSI_2ESJ_EEEEENS4_15FmhaFwdEpilogueIS6_fNS8_IJSB_SB_SB_EEEEENS2_23PersistentTileSchedulerEJSK_SL_EEEEEvNT_6ParamsE) ;  /* 0xffffff6006b87950 */ /* 0x002fea0003c3ffff */
.L_x_145:
[----:B------:R-:W-:-:S00]  /*9d20*/  BRA `(.L_x_145) ;  /* 0xfffffffc00fc7947 */ /* 0x000fc0000383ffff */
[----:B------:R-:W-:-:S00]  /*9d30*/  NOP ;  /* 0x0000000000007918 */ /* 0x000fc00000000000 */
        /* <DEDUP_REMOVED lines=12> */
.L_x_146:


//--------------------- .nv.global.init           --------------------------
	.section	.nv.global.init,"aw",@progbits
.nv.global.init:
	.type		$str$24,@object
	.size		$str$24,($str$25 - $str$24)
$str$24:
        /*0000*/ 	.byte	0x28, 0x61, 0x64, 0x64, 0x72, 0x65, 0x73, 0x73, 0x20, 0x26, 0x20, 0x6d, 0x61, 0x73, 0x6b, 0x29
        /*0010*/ 	.byte	0x20, 0x3d, 0x3d, 0x20, 0x30, 0x00
	.type		$str$25,@object
	.size		$str$25,(__unnamed_1 - $str$25)
$str$25:
        /*0016*/ 	.byte	0x2f, 0x74, 0x6d, 0x70, 0x2f, 0x63, 0x75, 0x74, 0x6c, 0x61, 0x73, 0x73, 0x5f, 0x73, 0x77, 0x65
        /*0026*/ 	.byte	0x65, 0x70, 0x5f, 0x73, 0x72, 0x63, 0x2f, 0x69, 0x6e, 0x63, 0x6c, 0x75, 0x64, 0x65, 0x2f, 0x63
        /*0036*/ 	.byte	0x75, 0x74, 0x65, 0x2f, 0x70, 0x6f, 0x69, 0x6e, 0x74, 0x65, 0x72, 0x5f, 0x66, 0x6c, 0x61, 0x67
        /*0046*/ 	.byte	0x67, 0x65, 0x64, 0x2e, 0x68, 0x70, 0x70, 0x00
	.type		__unnamed_1,@object
	.size		__unnamed_1,(.L_0 - __unnamed_1)
__unnamed_1:
        /*004e*/ 	.byte	0x61, 0x75, 0x74, 0x6f, 0x20, 0x63, 0x75, 0x74, 0x65, 0x3a, 0x3a, 0x61, 0x73, 0x5f, 0x70, 0x6f
        /* <DEDUP_REMOVED lines=27> */
        /*020e*/ 	.byte	0x3e, 0x3e, 0x3e, 0x3e, 0x3e, 0x5d, 0x00
.L_0:


//--------------------- .nv.shared._ZN7cutlass13device_kernelINS_4fmha6kernel28FmhaKernelTmaWarpSpecializedINS1_10collective30FmhaMainloopTmaWarpSpecializedINS_6half_tEffN4cute5tupleIJNS7_1CILi128EEENS9_ILi64EEESB_EEENS8_IJiNS9_ILi1EEENS8_IJiiEEEEEESF_SF_NS4_12CausalFusionEJNS2_6OptionILNS2_3TagE0ENS9_ILb1EEEEENSH_ILSI_2ESJ_EEEEENS4_15FmhaFwdEpilogueIS6_fNS8_IJSB_SB_SB_EEEEENS2_23PersistentTileSchedulerEJSK_SL_EEEEEvNT_6ParamsE --------------------------
	.section	.nv.shared._ZN7cutlass13device_kernelINS_4fmha6kernel28FmhaKernelTmaWarpSpecializedINS1_10collective30FmhaMainloopTmaWarpSpecializedINS_6half_tEffN4cute5tupleIJNS7_1CILi128EEENS9_ILi64EEESB_EEENS8_IJiNS9_ILi1EEENS8_IJiiEEEEEESF_SF_NS4_12CausalFusionEJNS2_6OptionILNS2_3TagE0ENS9_ILb1EEEEENSH_ILSI_2ESJ_EEEEENS4_15FmhaFwdEpilogueIS6_fNS8_IJSB_SB_SB_EEEEENS2_23PersistentTileSchedulerEJSK_SL_EEEEEvNT_6ParamsE,"aw",@nobits
	.sectionflags	@""
	.align	16
	.zero		1024


//--------------------- .nv.shared.reserved.0     --------------------------
	.section	.nv.shared.reserved.0,"aw",@nobits
	.weak		__nv_reservedSMEM_offset_0_alias
	.size		__nv_reservedSMEM_offset_0_alias, 0, 0
	.other		__nv_reservedSMEM_offset_0_alias,@"STO_CUDA_RESERVED_SHARED STV_DEFAULT"
__nv_reservedSMEM_offset_0_alias:
	.zero		0


//--------------------- .nv.global                --------------------------
	.section	.nv.global,"aw",@nobits
.nv.global:
	.type		_ZN39_INTERNAL_89be98c1_4_k_cu_b17781b6_32564cute1_E,@object
	.size		_ZN39_INTERNAL_89be98c1_4_k_cu_b17781b6_32564cute1_E,(_ZN39_INTERNAL_89be98c1_4_k_cu_b17781b6_32564cuda3std3__45__cpo6cbeginE - _ZN39_INTERNAL_89be98c1_4_k_cu_b17781b6_32564cute1_E)
_ZN39_INTERNAL_89be98c1_4_k_cu_b17781b6_32564cute1_E:
	.zero		1
	.type		_ZN39_INTERNAL_89be98c1_4_k_cu_b17781b6_32564cuda3std3__45__cpo6cbeginE,@object
	.size		_ZN39_INTERNAL_89be98c1_4_k_cu_b17781b6_32564cuda3std3__45__cpo6cbeginE,(_ZN39_INTERNAL_89be98c1_4_k_cu_b17781b6_32564cuda3std3__48in_placeE - _ZN39_INTERNAL_89be98c1_4_k_cu_b17781b6_32564cuda3std3__45__cpo6cbeginE)
_ZN39_INTERNAL_89be98c1_4_k_cu_b17781b6_32564cuda3std3__45__cpo6cbeginE:
	.zero		1
	.type		_ZN39_INTERNAL_89be98c1_4_k_cu_b17781b6_32564cuda3std3__48in_placeE,@object
	.size		_ZN39_INTERNAL_89be98c1_4_k_cu_b17781b6_32564cuda3std3__48in_placeE,(_ZN39_INTERNAL_89be98c1_4_k_cu_b17781b6_32564cuda3std6ranges3__45__cpo9iter_moveE - _ZN39_INTERNAL_89be98c1_4_k_cu_b17781b6_32564cuda3std3__48in_placeE)
_ZN39_INTERNAL_89be98c1_4_k_cu_b17781b6_32564cuda3std3__48in_placeE:
	.zero		1
	.type		_ZN39_INTERNAL_89be98c1_4_k_cu_b17781b6_32564cuda3std6ranges3__45__cpo9iter_moveE,@object
	.size		_ZN39_INTERNAL_89be98c1_4_k_cu_b17781b6_32564cuda3std6ranges3__45__cpo9iter_moveE,(_ZN39_INTERNAL_89be98c1_4_k_cu_b17781b6_32564cuda3std3__45__cpo5beginE - _ZN39_INTERNAL_89be98c1_4_k_cu_b17781b6_32564cuda3std6ranges3__45__cpo9iter_moveE)
_ZN39_INTERNAL_89be98c1_4_k_cu_b17781b6_32564cuda3std6ranges3__45__cpo9iter_moveE:
	.zero		1
	.type		_ZN39_INTERNAL_89be98c1_4_k_cu_b17781b6_32564cuda3std3__45__cpo5beginE,@object
	.size		_ZN39_INTERNAL_89be98c1_4_k_cu_b17781b6_32564cuda3std3__45__cpo5beginE,(_ZN39_INTERNAL_89be98c1_4_k_cu_b17781b6_32564cuda3std3__441_GLOBAL__N__89be98c1_4_k_cu_b17781b6_32566ignoreE - _ZN39_INTERNAL_89be98c1_4_k_cu_b17781b6_32564cuda3std3__45__cpo5beginE)
_ZN39_INTERNAL_89be98c1_4_k_cu_b17781b6_32564cuda3std3__45__cpo5beginE:
	.zero		1
	.type		_ZN39_INTERNAL_89be98c1_4_k_cu_b17781b6_32564cuda3std3__441_GLOBAL__N__89be98c1_4_k_cu_b17781b6_32566ignoreE,@object
	.size		_ZN39_INTERNAL_89be98c1_4_k_cu_b17781b6_32564cuda3std3__441_GLOBAL__N__89be98c1_4_k_cu_b17781b6_32566ignoreE,(_ZN39_INTERNAL_89be98c1_4_k_cu_b17781b6_32564cute7productE - _ZN39_INTERNAL_89be98c1_4_k_cu_b17781b6_32564cuda3std3__441_GLOBAL__N__89be98c1_4_k_cu_b17781b6_32566ignoreE)
_ZN39_INTERNAL_89be98c1_4_k_cu_b17781b6_32564cuda3std3__441_GLOBAL__N__89be98c1_4_k_cu_b17781b6_32566ignoreE:
	.zero		1
	.type		_ZN39_INTERNAL_89be98c1_4_k_cu_b17781b6_32564cute7productE,@object
	.size		_ZN39_INTERNAL_89be98c1_4_k_cu_b17781b6_32564cute7productE,(_ZN39_INTERNAL_89be98c1_4_k_cu_b17781b6_32564cuda3std3__45__cpo3endE - _ZN39_INTERNAL_89be98c1_4_k_cu_b17781b6_32564cute7productE)
_ZN39_INTERNAL_89be98c1_4_k_cu_b17781b6_32564cute7productE:
	.zero		1
	.type		_ZN39_INTERNAL_89be98c1_4_k_cu_b17781b6_32564cuda3std3__45__cpo3endE,@object
	.size		_ZN39_INTERNAL_89be98c1_4_k_cu_b17781b6_32564cuda3std3__45__cpo3endE,(_ZN39_INTERNAL_89be98c1_4_k_cu_b17781b6_32564cuda3std3__419piecewise_constructE - _ZN39_INTERNAL_89be98c1_4_k_cu_b17781b6_32564cuda3std3__45__cpo3endE)
_ZN39_INTERNAL_89be98c1_4_k_cu_b17781b6_32564cuda3std3__45__cpo3endE:
	.zero		1
	.type		_ZN39_INTERNAL_89be98c1_4_k_cu_b17781b6_32564cuda3std3__419piecewise_constructE,@object
	.size		_ZN39_INTERNAL_89be98c1_4_k_cu_b17781b6_32564cuda3std3__419piecewise_constructE,(_ZN39_INTERNAL_89be98c1_4_k_cu_b17781b6_32564cuda3std3__45__cpo4cendE - _ZN39_INTERNAL_89be98c1_4_k_cu_b17781b6_32564cuda3std3__419piecewise_constructE)
_ZN39_INTERNAL_89be98c1_4_k_cu_b17781b6_32564cuda3std3__419piecewise_constructE:
	.zero		1
	.type		_ZN39_INTERNAL_89be98c1_4_k_cu_b17781b6_32564cuda3std3__45__cpo4cendE,@object
	.size		_ZN39_INTERNAL_89be98c1_4_k_cu_b17781b6_32564cuda3std3__45__cpo4cendE,(_ZN39_INTERNAL_89be98c1_4_k_cu_b17781b6_32564cuda3std6ranges3__45__cpo4swapE - _ZN39_INTERNAL_89be98c1_4_k_cu_b17781b6_32564cuda3std3__45__cpo4cendE)
_ZN39_INTERNAL_89be98c1_4_k_cu_b17781b6_32564cuda3std3__45__cpo4cendE:
	.zero		1
	.type		_ZN39_INTERNAL_89be98c1_4_k_cu_b17781b6_32564cuda3std6ranges3__45__cpo4swapE,@object
	.size		_ZN39_INTERNAL_89be98c1_4_k_cu_b17781b6_32564cuda3std6ranges3__45__cpo4swapE,(.L_8 - _ZN39_INTERNAL_89be98c1_4_k_cu_b17781b6_32564cuda3std6ranges3__45__cpo4swapE)
_ZN39_INTERNAL_89be98c1_4_k_cu_b17781b6_32564cuda3std6ranges3__45__cpo4swapE:
	.zero		1
.L_8:


//--------------------- .nv.constant0._ZN7cutlass13device_kernelINS_4fmha6kernel28FmhaKernelTmaWarpSpecializedINS1_10collective30FmhaMainloopTmaWarpSpecializedINS_6half_tEffN4cute5tupleIJNS7_1CILi128EEENS9_ILi64EEESB_EEENS8_IJiNS9_ILi1EEENS8_IJiiEEEEEESF_SF_NS4_12CausalFusionEJNS2_6OptionILNS2_3TagE0ENS9_ILb1EEEEENSH_ILSI_2ESJ_EEEEENS4_15FmhaFwdEpilogueIS6_fNS8_IJSB_SB_SB_EEEEENS2_23PersistentTileSchedulerEJSK_SL_EEEEEvNT_6ParamsE --------------------------
	.section	.nv.constant0._ZN7cutlass13device_kernelINS_4fmha6kernel28FmhaKernelTmaWarpSpecializedINS1_10collective30FmhaMainloopTmaWarpSpecializedINS_6half_tEffN4cute5tupleIJNS7_1CILi128EEENS9_ILi64EEESB_EEENS8_IJiNS9_ILi1EEENS8_IJiiEEEEEESF_SF_NS4_12CausalFusionEJNS2_6OptionILNS2_3TagE0ENS9_ILb1EEEEENSH_ILSI_2ESJ_EEEEENS4_15FmhaFwdEpilogueIS6_fNS8_IJSB_SB_SB_EEEEENS2_23PersistentTileSchedulerEJSK_SL_EEEEEvNT_6ParamsE,"a",@progbits
	.sectionflags	@""
	.align	4
.nv.constant0._ZN7cutlass13device_kernelINS_4fmha6kernel28FmhaKernelTmaWarpSpecializedINS1_10collective30FmhaMainloopTmaWarpSpecializedINS_6half_tEffN4cute5tupleIJNS7_1CILi128EEENS9_ILi64EEESB_EEENS8_IJiNS9_ILi1EEENS8_IJiiEEEEEESF_SF_NS4_12CausalFusionEJNS2_6OptionILNS2_3TagE0ENS9_ILb1EEEEENSH_ILSI_2ESJ_EEEEENS4_15FmhaFwdEpilogueIS6_fNS8_IJSB_SB_SB_EEEEENS2_23PersistentTileSchedulerEJSK_SL_EEEEEvNT_6ParamsE:
	.zero		2688


//--------------------- SYMBOLS --------------------------

	.type		.nv.reservedSmem.offset0,@object
	.size		.nv.reservedSmem.offset0,0x4
	.type		__assertfail,@function
